def attn_fwd(
    Q,
    K,
    V,
    Out,
    Lse,
    sm_scale,
    stride_qz,
    stride_qh,
    stride_qm,
    stride_qk,
    stride_kz,
    stride_kh,
    stride_kn,
    stride_kk,
    stride_vz,
    stride_vh,
    stride_vn,
    stride_vk,
    stride_oz,
    stride_oh,
    stride_om,
    stride_ok,
    seqlen_q,
    seqlen_k,
    BLOCK_M: tl.constexpr,
    BLOCK_N: tl.constexpr,
    HEAD_DIM: tl.constexpr,
    CAUSAL: tl.constexpr,
):
    start_m = tl.program_id(0)
    off_hz = tl.program_id(1)
    q_off = off_hz * stride_qh
    k_off = off_hz * stride_kh
    v_off = off_hz * stride_vh
    offs_m = start_m * BLOCK_M + tl.arange(0, BLOCK_M)
    offs_d = tl.arange(0, HEAD_DIM)
    offs_n = tl.arange(0, BLOCK_N)
    q_ptrs = Q + q_off + offs_m[:, None] * stride_qm + offs_d[None, :] * stride_qk
    k_ptrs = K + k_off + offs_d[:, None] * stride_kk + offs_n[None, :] * stride_kn
    v_ptrs = V + v_off + offs_n[:, None] * stride_vn + offs_d[None, :] * stride_vk
    m_i = tl.full([BLOCK_M], float("-inf"), dtype=tl.float32)
    l_i = tl.zeros([BLOCK_M], dtype=tl.float32) + 1.0
    acc = tl.zeros([BLOCK_M, HEAD_DIM], dtype=tl.float32)
    q = tl.load(q_ptrs)
    acc, l_i, m_i = _attn_fwd_inner(
        acc,
        l_i,
        m_i,
        q,
        k_ptrs,
        v_ptrs,
        sm_scale,
        stride_kn,
        stride_vn,
        start_m,
        seqlen_k,
        BLOCK_M,
        BLOCK_N,
        HEAD_DIM,
        CAUSAL,
    )
    acc = acc / l_i[:, None]
    lse = m_i + tl.math.log2(l_i) / 1.4426950408889634
    o_ptrs = (
        Out
        + off_hz * stride_oh
        + offs_m[:, None] * stride_om
        + offs_d[None, :] * stride_ok
    )
    tl.store(o_ptrs, acc.to(Out.dtype.element_ty))
    tl.store(Lse + off_hz * seqlen_q + offs_m, lse)

# config = {"BLOCK_M": 64, "BLOCK_N": 64, "HEAD_DIM": 32, "arch": "sm_100", "causal": true, "dtype": "bf16", "num_stages": 4, "num_warps": 4}
# arch = sm_100


// ===== COMPILED SASS (sm_100a) =====

	.target	sm_100a

	.elftype	@"ET_EXEC"


//--------------------- .note.nv.tkinfo           --------------------------
	.section	.note.nv.tkinfo,"",@"SHT_NOTE"
	.sectionflags	@"SHF_NOTE_NV_TKINFO"
	.tkinfo
        /*0018*/ 	.word	0x00000081
        /*0030*/ 	.string	""
        /*0030*/ 	.string	"ptxas-blackwell"
        /*0030*/ 	.string	"Cuda compilation tools, release 12.9, V12.9.86"
        /*0030*/ 	.string	"Build cuda_12.9.r12.9/compiler.36037853_0"
        /*0030*/ 	.string	"-v  -suppress-debug-info  -lineinfo  -arch sm_100a "



//--------------------- .note.nv.cuver            --------------------------
	.section	.note.nv.cuver,"",@"SHT_NOTE"
	.sectionflags	@"SHF_NOTE_NV_CUVER"
        /*0018*/ 	.short	0x0001
        /*001a*/ 	.short	0x0064
        /*001c*/ 	.short	0x0001
        /*001e*/ 	.short	0x0000
        /*0020*/ 	.short	0x0001
        /*0022*/ 	.short	0x0000


//--------------------- .nv.info                  --------------------------
	.section	.nv.info,"",@"SHT_CUDA_INFO"
	.align	4


	//----- nvinfo : EIATTR_REGCOUNT
	.align		4
        /*0000*/ 	.byte	0x04, 0x2f
        /*0002*/ 	.short	(.L_5 - .L_4)
	.align		4
.L_4:
        /*0004*/ 	.word	index@(attn_fwd)
        /*0008*/ 	.word	0x000000a8


	//----- nvinfo : EIATTR_FRAME_SIZE
	.align		4
.L_5:
        /*000c*/ 	.byte	0x04, 0x11
        /*000e*/ 	.short	(.L_7 - .L_6)
	.align		4
.L_6:
        /*0010*/ 	.word	index@($__internal_2_$__cuda_sm10x_tcgen05_guardrail_trap_unallocated_columns_being_dealloced)
        /*0014*/ 	.word	0x00000000


	//----- nvinfo : EIATTR_FRAME_SIZE
	.align		4
.L_7:
        /*0018*/ 	.byte	0x04, 0x11
        /*001a*/ 	.short	(.L_9 - .L_8)
	.align		4
.L_8:
        /*001c*/ 	.word	index@($__internal_1_$__cuda_sm10x_tcgen05_guardrail_trap_phase_invalid_during_alloc)
        /*0020*/ 	.word	0x00000000


	//----- nvinfo : EIATTR_FRAME_SIZE
	.align		4
.L_9:
        /*0024*/ 	.byte	0x04, 0x11
        /*0026*/ 	.short	(.L_11 - .L_10)
	.align		4
.L_10:
        /*0028*/ 	.word	index@($__internal_0_$__cuda_sm10x_tcgen05_guardrail_trap_col_being_dealloced_not_returned_by_alloc)
        /*002c*/ 	.word	0x00000000


	//----- nvinfo : EIATTR_FRAME_SIZE
	.align		4
.L_11:
        /*0030*/ 	.byte	0x04, 0x11
        /*0032*/ 	.short	(.L_13 - .L_12)
	.align		4
.L_12:
        /*0034*/ 	.word	index@(attn_fwd)
        /*0038*/ 	.word	0x00000000


	//----- nvinfo : EIATTR_MIN_STACK_SIZE
	.align		4
.L_13:
        /*003c*/ 	.byte	0x04, 0x12
        /*003e*/ 	.short	(.L_15 - .L_14)
	.align		4
.L_14:
        /*0040*/ 	.word	index@(attn_fwd)
        /*0044*/ 	.word	0x00000000
.L_15:


//--------------------- .nv.info.attn_fwd         --------------------------
	.section	.nv.info.attn_fwd,"",@"SHT_CUDA_INFO"
	.sectionflags	@""
	.align	4


	//----- nvinfo : EIATTR_CUDA_API_VERSION
	.align		4
        /*0000*/ 	.byte	0x04, 0x37
        /*0002*/ 	.short	(.L_17 - .L_16)
.L_16:
        /*0004*/ 	.word	0x00000081


	//----- nvinfo : EIATTR_KPARAM_INFO
	.align		4
.L_17:
        /*0008*/ 	.byte	0x04, 0x17
        /*000a*/ 	.short	(.L_19 - .L_18)
.L_18:
        /*000c*/ 	.word	0x00000000
        /*0010*/ 	.short	0x0019
        /*0012*/ 	.short	0x0080
        /*0014*/ 	.byte	0x00, 0xf4, 0x21, 0x00


	//----- nvinfo : EIATTR_KPARAM_INFO
	.align		4
.L_19:
        /*0018*/ 	.byte	0x04, 0x17
        /*001a*/ 	.short	(.L_21 - .L_20)
.L_20:
        /*001c*/ 	.word	0x00000000
        /*0020*/ 	.short	0x0018
        /*0022*/ 	.short	0x0078
        /*0024*/ 	.byte	0x00, 0xf4, 0x21, 0x00


	//----- nvinfo : EIATTR_KPARAM_INFO
	.align		4
.L_21:
        /*0028*/ 	.byte	0x04, 0x17
        /*002a*/ 	.short	(.L_23 - .L_22)
.L_22:
        /*002c*/ 	.word	0x00000000
        /*0030*/ 	.short	0x0017
        /*0032*/ 	.short	0x0070
        /*0034*/ 	.byte	0x00, 0xf0, 0x11, 0x00


	//----- nvinfo : EIATTR_KPARAM_INFO
	.align		4
.L_23:
        /*0038*/ 	.byte	0x04, 0x17
        /*003a*/ 	.short	(.L_25 - .L_24)
.L_24:
        /*003c*/ 	.word	0x00000000
        /*0040*/ 	.short	0x0016
        /*0042*/ 	.short	0x006c
        /*0044*/ 	.byte	0x00, 0xf0, 0x11, 0x00


	//----- nvinfo : EIATTR_KPARAM_INFO
	.align		4
.L_25:
        /*0048*/ 	.byte	0x04, 0x17
        /*004a*/ 	.short	(.L_27 - .L_26)
.L_26:
        /*004c*/ 	.word	0x00000000
        /*0050*/ 	.short	0x0015
        /*0052*/ 	.short	0x0068
        /*0054*/ 	.byte	0x00, 0xf0, 0x11, 0x00


	//----- nvinfo : EIATTR_KPARAM_INFO
	.align		4
.L_27:
        /*0058*/ 	.byte	0x04, 0x17
        /*005a*/ 	.short	(.L_29 - .L_28)
.L_28:
        /*005c*/ 	.word	0x00000000
        /*0060*/ 	.short	0x0014
        /*0062*/ 	.short	0x0064
        /*0064*/ 	.byte	0x00, 0xf0, 0x11, 0x00


	//----- nvinfo : EIATTR_KPARAM_INFO
	.align		4
.L_29:
        /*0068*/ 	.byte	0x04, 0x17
        /*006a*/ 	.short	(.L_31 - .L_30)
.L_30:
        /*006c*/ 	.word	0x00000000
        /*0070*/ 	.short	0x0013
        /*0072*/ 	.short	0x0060
        /*0074*/ 	.byte	0x00, 0xf0, 0x11, 0x00


	//----- nvinfo : EIATTR_KPARAM_INFO
	.align		4
.L_31:
        /*0078*/ 	.byte	0x04, 0x17
        /*007a*/ 	.short	(.L_33 - .L_32)
.L_32:
        /*007c*/ 	.word	0x00000000
        /*0080*/ 	.short	0x0012
        /*0082*/ 	.short	0x005c
        /*0084*/ 	.byte	0x00, 0xf0, 0x11, 0x00


	//----- nvinfo : EIATTR_KPARAM_INFO
	.align		4
.L_33:
        /*0088*/ 	.byte	0x04, 0x17
        /*008a*/ 	.short	(.L_35 - .L_34)
.L_34:
        /*008c*/ 	.word	0x00000000
        /*0090*/ 	.short	0x0011
        /*0092*/ 	.short	0x0058
        /*0094*/ 	.byte	0x00, 0xf0, 0x11, 0x00


	//----- nvinfo : EIATTR_KPARAM_INFO
	.align		4
.L_35:
        /*0098*/ 	.byte	0x04, 0x17
        /*009a*/ 	.short	(.L_37 - .L_36)
.L_36:
        /*009c*/ 	.word	0x00000000
        /*00a0*/ 	.short	0x0010
        /*00a2*/ 	.short	0x0054
        /*00a4*/ 	.byte	0x00, 0xf0, 0x11, 0x00


	//----- nvinfo : EIATTR_KPARAM_INFO
	.align		4
.L_37:
        /*00a8*/ 	.byte	0x04, 0x17
        /*00aa*/ 	.short	(.L_39 - .L_38)
.L_38:
        /*00ac*/ 	.word	0x00000000
        /*00b0*/ 	.short	0x000f
        /*00b2*/ 	.short	0x0050
        /*00b4*/ 	.byte	0x00, 0xf0, 0x11, 0x00


	//----- nvinfo : EIATTR_KPARAM_INFO
	.align		4
.L_39:
        /*00b8*/ 	.byte	0x04, 0x17
        /*00ba*/ 	.short	(.L_41 - .L_40)
.L_40:
        /*00bc*/ 	.word	0x00000000
        /*00c0*/ 	.short	0x000e
        /*00c2*/ 	.short	0x004c
        /*00c4*/ 	.byte	0x00, 0xf0, 0x11, 0x00


	//----- nvinfo : EIATTR_KPARAM_INFO
	.align		4
.L_41:
        /*00c8*/ 	.byte	0x04, 0x17
        /*00ca*/ 	.short	(.L_43 - .L_42)
.L_42:
        /*00cc*/ 	.word	0x00000000
        /*00d0*/ 	.short	0x000d
        /*00d2*/ 	.short	0x0048
        /*00d4*/ 	.byte	0x00, 0xf0, 0x11, 0x00


	//----- nvinfo : EIATTR_KPARAM_INFO
	.align		4
.L_43:
        /*00d8*/ 	.byte	0x04, 0x17
        /*00da*/ 	.short	(.L_45 - .L_44)
.L_44:
        /*00dc*/ 	.word	0x00000000
        /*00e0*/ 	.short	0x000c
        /*00e2*/ 	.short	0x0044
        /*00e4*/ 	.byte	0x00, 0xf0, 0x11, 0x00


	//----- nvinfo : EIATTR_KPARAM_INFO
	.align		4
.L_45:
        /*00e8*/ 	.byte	0x04, 0x17
        /*00ea*/ 	.short	(.L_47 - .L_46)
.L_46:
        /*00ec*/ 	.word	0x00000000
        /*00f0*/ 	.short	0x000b
        /*00f2*/ 	.short	0x0040
        /*00f4*/ 	.byte	0x00, 0xf0, 0x11, 0x00


	//----- nvinfo : EIATTR_KPARAM_INFO
	.align		4
.L_47:
        /*00f8*/ 	.byte	0x04, 0x17
        /*00fa*/ 	.short	(.L_49 - .L_48)
.L_48:
        /*00fc*/ 	.word	0x00000000
        /*0100*/ 	.short	0x000a
        /*0102*/ 	.short	0x003c
        /*0104*/ 	.byte	0x00, 0xf0, 0x11, 0x00


	//----- nvinfo : EIATTR_KPARAM_INFO
	.align		4
.L_49:
        /*0108*/ 	.byte	0x04, 0x17
        /*010a*/ 	.short	(.L_51 - .L_50)
.L_50:
        /*010c*/ 	.word	0x00000000
        /*0110*/ 	.short	0x0009
        /*0112*/ 	.short	0x0038
        /*0114*/ 	.byte	0x00, 0xf0, 0x11, 0x00


	//----- nvinfo : EIATTR_KPARAM_INFO
	.align		4
.L_51:
        /*0118*/ 	.byte	0x04, 0x17
        /*011a*/ 	.short	(.L_53 - .L_52)
.L_52:
        /*011c*/ 	.word	0x00000000
        /*0120*/ 	.short	0x0008
        /*0122*/ 	.short	0x0034
        /*0124*/ 	.byte	0x00, 0xf0, 0x11, 0x00


	//----- nvinfo : EIATTR_KPARAM_INFO
	.align		4
.L_53:
        /*0128*/ 	.byte	0x04, 0x17
        /*012a*/ 	.short	(.L_55 - .L_54)
.L_54:
        /*012c*/ 	.word	0x00000000
        /*0130*/ 	.short	0x0007
        /*0132*/ 	.short	0x0030
        /*0134*/ 	.byte	0x00, 0xf0, 0x11, 0x00


	//----- nvinfo : EIATTR_KPARAM_INFO
	.align		4
.L_55:
        /*0138*/ 	.byte	0x04, 0x17
        /*013a*/ 	.short	(.L_57 - .L_56)
.L_56:
        /*013c*/ 	.word	0x00000000
        /*0140*/ 	.short	0x0006
        /*0142*/ 	.short	0x002c
        /*0144*/ 	.byte	0x00, 0xf0, 0x11, 0x00


	//----- nvinfo : EIATTR_KPARAM_INFO
	.align		4
.L_57:
        /*0148*/ 	.byte	0x04, 0x17
        /*014a*/ 	.short	(.L_59 - .L_58)
.L_58:
        /*014c*/ 	.word	0x00000000
        /*0150*/ 	.short	0x0005
        /*0152*/ 	.short	0x0028
        /*0154*/ 	.byte	0x00, 0xf0, 0x11, 0x00


	//----- nvinfo : EIATTR_KPARAM_INFO
	.align		4
.L_59:
        /*0158*/ 	.byte	0x04, 0x17
        /*015a*/ 	.short	(.L_61 - .L_60)
.L_60:
        /*015c*/ 	.word	0x00000000
        /*0160*/ 	.short	0x0004
        /*0162*/ 	.short	0x0020
        /*0164*/ 	.byte	0x00, 0xf4, 0x21, 0x00


	//----- nvinfo : EIATTR_KPARAM_INFO
	.align		4
.L_61:
        /*0168*/ 	.byte	0x04, 0x17
        /*016a*/ 	.short	(.L_63 - .L_62)
.L_62:
        /*016c*/ 	.word	0x00000000
        /*0170*/ 	.short	0x0003
        /*0172*/ 	.short	0x0018
        /*0174*/ 	.byte	0x00, 0xf4, 0x21, 0x00


	//----- nvinfo : EIATTR_KPARAM_INFO
	.align		4
.L_63:
        /*0178*/ 	.byte	0x04, 0x17
        /*017a*/ 	.short	(.L_65 - .L_64)
.L_64:
        /*017c*/ 	.word	0x00000000
        /*0180*/ 	.short	0x0002
        /*0182*/ 	.short	0x0010
        /*0184*/ 	.byte	0x00, 0xf4, 0x21, 0x00


	//----- nvinfo : EIATTR_KPARAM_INFO
	.align		4
.L_65:
        /*0188*/ 	.byte	0x04, 0x17
        /*018a*/ 	.short	(.L_67 - .L_66)
.L_66:
        /*018c*/ 	.word	0x00000000
        /*0190*/ 	.short	0x0001
        /*0192*/ 	.short	0x0008
        /*0194*/ 	.byte	0x00, 0xf4, 0x21, 0x00


	//----- nvinfo : EIATTR_KPARAM_INFO
	.align		4
.L_67:
        /*0198*/ 	.byte	0x04, 0x17
        /*019a*/ 	.short	(.L_69 - .L_68)
.L_68:
        /*019c*/ 	.word	0x00000000
        /*01a0*/ 	.short	0x0000
        /*01a2*/ 	.short	0x0000
        /*01a4*/ 	.byte	0x00, 0xf4, 0x21, 0x00


	//----- nvinfo : EIATTR_AT_ENTRY_FRAGMENTS
	.align		4
.L_69:
        /*01a8*/ 	.byte	0x04, 0x4f
        /*01aa*/ 	.short	(.L_71 - .L_70)


	//   ....[0]....
.L_70:
        /*01ac*/ 	.word	0x00000004


	//----- nvinfo : EIATTR_RESERVED_SMEM_USED
	.align		4
.L_71:
        /*01b0*/ 	.byte	0x01, 0x41
	.zero		2


	//----- nvinfo : EIATTR_SPARSE_MMA_MASK
	.align		4
        /*01b4*/ 	.byte	0x03, 0x50
        /*01b6*/ 	.short	0x0000


	//----- nvinfo : EIATTR_TCGEN05_1CTA_USED
	.align		4
        /*01b8*/ 	.byte	0x01, 0x51
	.zero		2


	//----- nvinfo : EIATTR_MAXREG_COUNT
	.align		4
        /*01bc*/ 	.byte	0x03, 0x1b
        /*01be*/ 	.short	0x00ff


	//----- nvinfo : EIATTR_NUM_BARRIERS
	.align		4
        /*01c0*/ 	.byte	0x02, 0x4c
        /*01c2*/ 	.byte	0x01
	.zero		1


	//----- nvinfo : EIATTR_INT_WARP_WIDE_INSTR_OFFSETS
	.align		4
        /*01c4*/ 	.byte	0x04, 0x31
        /*01c6*/ 	.short	(.L_73 - .L_72)


	//   ....[0]....
.L_72:
        /*01c8*/ 	.word	0x00000ee0


	//   ....[1]....
        /*01cc*/ 	.word	0x00000ef0


	//   ....[2]....
        /*01d0*/ 	.word	0x00001310


	//   ....[3]....
        /*01d4*/ 	.word	0x000013f0


	//   ....[4]....
        /*01d8*/ 	.word	0x00003810


	//   ....[5]....
        /*01dc*/ 	.word	0x00006840


	//   ....[6]....
        /*01e0*/ 	.word	0x00006890


	//----- nvinfo : EIATTR_COOP_GROUP_MASK_REGIDS
	.align		4
.L_73:
        /*01e4*/ 	.byte	0x04, 0x29
        /*01e6*/ 	.short	(.L_75 - .L_74)


	//   ....[0]....
.L_74:
        /*01e8*/ 	.word	0xffffffff


	//   ....[1]....
        /*01ec*/ 	.word	0xffffffff


	//   ....[2]....
        /*01f0*/ 	.word	0xffffffff


	//   ....[3]....
        /*01f4*/ 	.word	0xffffffff


	//   ....[4]....
        /*01f8*/ 	.word	0xffffffff


	//   ....[5]....
        /*01fc*/ 	.word	0xffffffff


	//   ....[6]....
        /*0200*/ 	.word	0xffffffff


	//   ....[7]....
        /*0204*/ 	.word	0xffffffff


	//----- nvinfo : EIATTR_COOP_GROUP_INSTR_OFFSETS
	.align		4
.L_75:
        /*0208*/ 	.byte	0x04, 0x28
        /*020a*/ 	.short	(.L_77 - .L_76)


	//   ....[0]....
.L_76:
        /*020c*/ 	.word	0x00000060


	//   ....[1]....
        /*0210*/ 	.word	0x00000320


	//   ....[2]....
        /*0214*/ 	.word	0x00002370


	//   ....[3]....
        /*0218*/ 	.word	0x00002dd0


	//   ....[4]....
        /*021c*/ 	.word	0x000047a0


	//   ....[5]....
        /*0220*/ 	.word	0x00004ff0


	//   ....[6]....
        /*0224*/ 	.word	0x000066d0


	//   ....[7]....
        /*0228*/ 	.word	0x00006940


	//----- nvinfo : EIATTR_VRC_CTA_INIT_COUNT
	.align		4
.L_77:
        /*022c*/ 	.byte	0x02, 0x4a
        /*022e*/ 	.byte	0x80
	.zero		1


	//----- nvinfo : EIATTR_MBARRIER_INSTR_OFFSETS
	.align		4
        /*0230*/ 	.byte	0x04, 0x39
        /*0232*/ 	.short	(.L_79 - .L_78)


	//   ....[0]....
.L_78:
        /*0234*/ 	.word	0x00001120
        /*0238*/ 	.word	0x000000ff
        /*023c*/ 	.word	0x00000000
        /*0240*/ 	.short	0x0100
        /*0242*/ 	.byte	0x11
	.zero		1


	//   ....[1]....
        /*0244*/ 	.word	0x000013d0
        /*0248*/ 	.word	0x000000ff
        /*024c*/ 	.word	0x00004008
        /*0250*/ 	.short	0x0100
        /*0252*/ 	.byte	0x0d
	.zero		1


	//   ....[2]....
        /*0254*/ 	.word	0x000016b0
        /*0258*/ 	.word	0x000000ff
        /*025c*/ 	.word	0x00002000
        /*0260*/ 	.short	0x0100
        /*0262*/ 	.byte	0x0d
	.zero		1


	//   ....[3]....
        /*0264*/ 	.word	0x000018d0
        /*0268*/ 	.word	0x000000ff
        /*026c*/ 	.word	0x00002000
        /*0270*/ 	.short	0x010a
        /*0272*/ 	.byte	0x0d
	.zero		1


	//   ....[4]....
        /*0274*/ 	.word	0x00001ac0
        /*0278*/ 	.word	0x000000ff
        /*027c*/ 	.word	0x00002000
        /*0280*/ 	.short	0x0108
        /*0282*/ 	.byte	0x0d
	.zero		1


	//   ....[5]....
        /*0284*/ 	.word	0x00003950
        /*0288*/ 	.word	0x000000ff
        /*028c*/ 	.word	0x00004010
        /*0290*/ 	.short	0x0100
        /*0292*/ 	.byte	0x0d
	.zero		1


	//   ....[6]....
        /*0294*/ 	.word	0x00003a70
        /*0298*/ 	.word	0x000000ff
        /*029c*/ 	.word	0x00004010
        /*02a0*/ 	.short	0x010a
        /*02a2*/ 	.byte	0x0d
	.zero		1


	//   ....[7]....
        /*02a4*/ 	.word	0x00003d30
        /*02a8*/ 	.word	0x000000ff
        /*02ac*/ 	.word	0x00004010
        /*02b0*/ 	.short	0x0108
        /*02b2*/ 	.byte	0x0d
	.zero		1


	//   ....[8]....
        /*02b4*/ 	.word	0x00004c60
        /*02b8*/ 	.word	0x000000ff
        /*02bc*/ 	.word	0x00000000
        /*02c0*/ 	.short	0x010a
        /*02c2*/ 	.byte	0x11
	.zero		1


	//   ....[9]....
        /*02c4*/ 	.word	0x00005950
        /*02c8*/ 	.word	0x000000ff
        /*02cc*/ 	.word	0x00000000
        /*02d0*/ 	.short	0x010a
        /*02d2*/ 	.byte	0x11
	.zero		1


	//   ....[10]....
        /*02d4*/ 	.word	0x00005b40
        /*02d8*/ 	.word	0x000000ff
        /*02dc*/ 	.word	0x00004000
        /*02e0*/ 	.short	0x0108
        /*02e2*/ 	.byte	0x0d
	.zero		1


	//   ....[11]....
        /*02e4*/ 	.word	0x00005c00
        /*02e8*/ 	.word	0x000000ff
        /*02ec*/ 	.word	0x00004008
        /*02f0*/ 	.short	0x0108
        /*02f2*/ 	.byte	0x0d
	.zero		1


	//   ....[12]....
        /*02f4*/ 	.word	0x00006960
        /*02f8*/ 	.word	0x000000ff
        /*02fc*/ 	.word	0x00002000
        /*0300*/ 	.short	0x010a
        /*0302*/ 	.byte	0x0d
	.zero		1


	//   ....[13]....
        /*0304*/ 	.word	0x00006990
        /*0308*/ 	.word	0x000000ff
        /*030c*/ 	.word	0x00004010
        /*0310*/ 	.short	0x010a
        /*0312*/ 	.byte	0x0d
	.zero		1


	//   ....[14]....
        /*0314*/ 	.word	0x000069c0
        /*0318*/ 	.word	0x000000ff
        /*031c*/ 	.word	0x00000000
        /*0320*/ 	.short	0x010a
        /*0322*/ 	.byte	0x11
	.zero		1


	//   ....[15]....
        /*0324*/ 	.word	0x000069f0
        /*0328*/ 	.word	0x000000ff
        /*032c*/ 	.word	0x00000000
        /*0330*/ 	.short	0x010a
        /*0332*/ 	.byte	0x11
	.zero		1


	//----- nvinfo : EIATTR_NUM_MBARRIERS
	.align		4
.L_79:
        /*0334*/ 	.byte	0x03, 0x38
        /*0336*/ 	.short	0xffff


	//----- nvinfo : EIATTR_EXIT_INSTR_OFFSETS
	.align		4
        /*0338*/ 	.byte	0x04, 0x1c
        /*033a*/ 	.short	(.L_81 - .L_80)


	//   ....[0]....
.L_80:
        /*033c*/ 	.word	0x00006950


	//----- nvinfo : EIATTR_REQNTID
	.align		4
.L_81:
        /*0340*/ 	.byte	0x04, 0x10
        /*0342*/ 	.short	(.L_83 - .L_82)
.L_82:
        /*0344*/ 	.word	0x00000080
        /*0348*/ 	.word	0x00000001
        /*034c*/ 	.word	0x00000001


	//----- nvinfo : EIATTR_CRS_STACK_SIZE
	.align		4
.L_83:
        /*0350*/ 	.byte	0x04, 0x1e
        /*0352*/ 	.short	(.L_85 - .L_84)
.L_84:
        /*0354*/ 	.word	0x00000000


	//----- nvinfo : EIATTR_CBANK_PARAM_SIZE
	.align		4
.L_85:
        /*0358*/ 	.byte	0x03, 0x19
        /*035a*/ 	.short	0x0088


	//----- nvinfo : EIATTR_PARAM_CBANK
	.align		4
        /*035c*/ 	.byte	0x04, 0x0a
        /*035e*/ 	.short	(.L_87 - .L_86)
	.align		4
.L_86:
        /*0360*/ 	.word	index@(.nv.constant0.attn_fwd)
        /*0364*/ 	.short	0x0380
        /*0366*/ 	.short	0x0088


	//----- nvinfo : EIATTR_SW_WAR
	.align		4
.L_87:
        /*0368*/ 	.byte	0x04, 0x36
        /*036a*/ 	.short	(.L_89 - .L_88)
.L_88:
        /*036c*/ 	.word	0x00000008
.L_89:


//--------------------- .nv.compat                --------------------------
	.section	.nv.compat,"",@"SHT_CUDA_COMPAT_INFO"
	.align	4
        /*0000*/ 	.byte	0x02, 0x02, 0x02, 0x00, 0x02, 0x05, 0x05, 0x00, 0x02, 0x03, 0x00, 0x00, 0x02, 0x06, 0x01, 0x00


//--------------------- .nv.callgraph             --------------------------
	.section	.nv.callgraph,"",@"SHT_CUDA_CALLGRAPH"
	.align	4
	.sectionentsize	8
	.align		4
        /*0000*/ 	.word	0x00000000
	.align		4
        /*0004*/ 	.word	0xffffffff
	.align		4
        /*0008*/ 	.word	0x00000000
	.align		4
        /*000c*/ 	.word	0xfffffffe
	.align		4
        /*0010*/ 	.word	0x00000000
	.align		4
        /*0014*/ 	.word	0xfffffffd
	.align		4
        /*0018*/ 	.word	0x00000000
	.align		4
        /*001c*/ 	.word	0xfffffffc


//--------------------- .nv.constant4             --------------------------
	.section	.nv.constant4,"a",@progbits
	.align	8
	.align		8
.nv.constant4:
        /*0000*/ 	.dword	_$_str


//--------------------- .text.attn_fwd            --------------------------
	.section	.text.attn_fwd,"ax",@progbits
	.align	128
        .global         attn_fwd
        .type           attn_fwd,@function
        .size           attn_fwd,(.L_x_28 - attn_fwd)
        .other          attn_fwd,@"STO_CUDA_ENTRY STV_DEFAULT"
attn_fwd:
.text.attn_fwd:
[----:B------:R-:W0:Y:S01]  /*0000*/  LDC R1, c[0x0][0x37c] ;  /* 0x0000df00ff017b82 */ /* 0x000e220000000800 */
[----:B------:R-:W1:Y:S02]  /*0010*/  S2R R0, SR_TID.X ;  /* 0x0000000000007919 */ /* 0x000e640000002100 */
[----:B-1----:R-:W-:-:S13]  /*0020*/  ISETP.GE.U32.AND P0, PT, R0, 0x20, PT ;  /* 0x000000200000780c */ /* 0x002fda0003f06070 */
[----:B------:R-:W-:Y:S02]  /*0030*/  VOTEU.ANY UP1, P0 ;  /* 0x0000000000ff7886 */ /* 0x000fe40000020100 */
[----:B0-----:R-:W-:Y:S05]  /*0040*/  BRA.U UP1, `(.L_x_0) ;  /* 0x0000000101b87547 */ /* 0x001fea000b800000 */
[----:B------:R-:W0:Y:S01]  /*0050*/  S2UR UR6, SR_CgaCtaId ;  /* 0x00000000000679c3 */ /* 0x000e220000008800 */
[----:B------:R-:W-:Y:S01]  /*0060*/  NOP ;  /* 0x0000000000007918 */ /* 0x000fe20000000000 */
[----:B------:R-:W-:Y:S02]  /*0070*/  UMOV UR4, 0x40 ;  /* 0x0000004000047882 */ /* 0x000fe40000000000 */
[----:B0-----:R-:W-:-:S09]  /*0080*/  ULEA UR4, UR6, UR4, 0x18 ;  /* 0x0000000406047291 */ /* 0x001fd2000f8ec0ff */
[----:B------:R-:W0:Y:S01]  /*0090*/  LDS.U8 R2, [UR4] ;  /* 0x00000004ff027984 */ /* 0x000e220008000000 */
[----:B------:R-:W-:Y:S02]  /*00a0*/  UMOV UR4, 0x400 ;  /* 0x0000040000047882 */ /* 0x000fe40000000000 */
[----:B------:R-:W-:Y:S01]  /*00b0*/  ULEA UR4, UR6, UR4, 0x18 ;  /* 0x0000000406047291 */ /* 0x000fe2000f8ec0ff */
[----:B0-----:R-:W-:-:S13]  /*00c0*/  ISETP.NE.AND P0, PT, R2, RZ, PT ;  /* 0x000000ff0200720c */ /* 0x001fda0003f05270 */
[----:B------:R-:W-:Y:S05]  /*00d0*/  @P0 BRA `(.L_x_1) ;  /* 0x00000000007c0947 */ /* 0x000fea0003800000 */
[----:B------:R-:W-:-:S13]  /*00e0*/  ELECT P0, URZ, PT ;  /* 0x0000000000ff782f */ /* 0x000fda0003800000 */
[----:B------:R-:W-:Y:S05]  /*00f0*/  @!P0 BRA `(.L_x_2) ;  /* 0x0000000000848947 */ /* 0x000fea0003800000 */
[----:B------:R-:W-:Y:S01]  /*0100*/  UMOV UR5, 0x2 ;  /* 0x0000000200057882 */ /* 0x000fe20000000000 */
[----:B------:R-:W-:Y:S02]  /*0110*/  IMAD.MOV.U32 R5, RZ, RZ, 0x1 ;  /* 0x00000001ff057424 */ /* 0x000fe400078e00ff */
[----:B------:R-:W-:Y:S02]  /*0120*/  IMAD.MOV.U32 R3, RZ, RZ, 0x3 ;  /* 0x00000003ff037424 */ /* 0x000fe400078e00ff */
[----:B------:R-:W-:Y:S04]  /*0130*/  DEPBAR.LE SB0, 0x36 ;  /* 0x00008d800000791a */ /* 0x000fe80000000000 */
[----:B------:R-:W0:Y:S02]  /*0140*/  UTCATOMSWS.FIND_AND_SET.ALIGN UP0, UR5, UR5 ;  /* 0x00000005000575e3 */ /* 0x000e240008000800 */
[----:B0-----:R-:W-:-:S04]  /*0150*/  PLOP3.LUT P0, PT, PT, PT, UP0, 0x80, 0x8 ;  /* 0x000000000008781c */ /* 0x001fc80003f0f008 */
[----:B------:R-:W-:-:S04]  /*0160*/  SEL R2, RZ, 0xffffffff, !P0 ;  /* 0xffffffffff027807 */ /* 0x000fc80004000000 */
[----:B------:R-:W-:Y:S01]  /*0170*/  ISETP.NE.AND P0, PT, R2, RZ, PT ;  /* 0x000000ff0200720c */ /* 0x000fe20003f05270 */
[----:B------:R-:W-:-:S12]  /*0180*/  IMAD.U32 R2, RZ, RZ, UR5 ;  /* 0x00000005ff027e24 */ /* 0x000fd8000f8e00ff */
[----:B------:R-:W-:Y:S05]  /*0190*/  @P0 BRA `(.L_x_3) ;  /* 0x0000000000240947 */ /* 0x000fea0003800000 */
.L_x_4:
[----:B------:R-:W-:Y:S05]  /*01a0*/  NANOSLEEP 0x64 ;  /* 0x000000640000795d */ /* 0x000fea0003800000 */
[----:B------:R-:W-:-:S05]  /*01b0*/  UMOV UR5, 0x2 ;  /* 0x0000000200057882 */ /* 0x000fca0000000000 */
[----:B------:R-:W-:Y:S04]  /*01c0*/  DEPBAR.LE SB0, 0x36 ;  /* 0x00008d800000791a */ /* 0x000fe80000000000 */
[----:B------:R-:W0:Y:S02]  /*01d0*/  UTCATOMSWS.FIND_AND_SET.ALIGN UP0, UR5, UR5 ;  /* 0x00000005000575e3 */ /* 0x000e240008000800 */
[----:B0-----:R-:W-:-:S04]  /*01e0*/  PLOP3.LUT P0, PT, PT, PT, UP0, 0x80, 0x8 ;  /* 0x000000000008781c */ /* 0x001fc80003f0f008 */
[----:B------:R-:W-:-:S04]  /*01f0*/  SEL R2, RZ, 0xffffffff, !P0 ;  /* 0xffffffffff027807 */ /* 0x000fc80004000000 */
[----:B------:R-:W-:Y:S01]  /*0200*/  ISETP.NE.AND P0, PT, R2, RZ, PT ;  /* 0x000000ff0200720c */ /* 0x000fe20003f05270 */
[----:B------:R-:W-:-:S12]  /*0210*/  IMAD.U32 R2, RZ, RZ, UR5 ;  /* 0x00000005ff027e24 */ /* 0x000fd8000f8e00ff */
[----:B------:R-:W-:Y:S05]  /*0220*/  @!P0 BRA `(.L_x_4) ;  /* 0xfffffffc00dc8947 */ /* 0x000fea000383ffff */
.L_x_3:
[C---:B------:R-:W-:Y:S01]  /*0230*/  VIADD R4, R2.reuse, 0x10 ;  /* 0x0000001002047836 */ /* 0x040fe20000000000 */
[----:B------:R-:W-:Y:S01]  /*0240*/  UMOV UR5, 0x50 ;  /* 0x0000005000057882 */ /* 0x000fe20000000000 */
[----:B------:R-:W-:Y:S01]  /*0250*/  SHF.L.U32 R3, R3, R2, RZ ;  /* 0x0000000203037219 */ /* 0x000fe200000006ff */
[----:B------:R-:W-:Y:S01]  /*0260*/  ULEA UR5, UR6, UR5, 0x18 ;  /* 0x0000000506057291 */ /* 0x000fe2000f8ec0ff */
[----:B------:R-:W-:Y:S01]  /*0270*/  IMAD.SHL.U32 R2, R2, 0x20, RZ ;  /* 0x0000002002027824 */ /* 0x000fe200078e00ff */
[----:B------:R-:W-:-:S04]  /*0280*/  SHF.L.U32 R4, R5, R4, RZ ;  /* 0x0000000405047219 */ /* 0x000fc800000006ff */
[----:B------:R-:W-:-:S05]  /*0290*/  LOP3.LUT R3, R4, R3, RZ, 0xfc, !PT ;  /* 0x0000000304037212 */ /* 0x000fca00078efcff */
[----:B------:R0:W-:Y:S04]  /*02a0*/  ATOMS.OR RZ, [UR5], R3 ;  /* 0x00000003ffff798c */ /* 0x0001e8000b000005 */
[----:B------:R0:W-:Y:S01]  /*02b0*/  STS [UR4], R2 ;  /* 0x00000002ff007988 */ /* 0x0001e20008000804 */
[----:B------:R-:W-:Y:S05]  /*02c0*/  BRA `(.L_x_2) ;  /* 0x0000000000107947 */ /* 0x000fea0003800000 */
.L_x_1:
[----:B------:R-:W-:-:S05]  /*02d0*/  MOV R2, 0xffffffff ;  /* 0xffffffff00027802 */ /* 0x000fca0000000f00 */
[----:B------:R0:W-:Y:S02]  /*02e0*/  STS [UR4], R2 ;  /* 0x00000002ff007988 */ /* 0x0001e40008000804 */
[----:B0-----:R-:W-:-:S07]  /*02f0*/  MOV R2, 0x310 ;  /* 0x0000031000027802 */ /* 0x001fce0000000f00 */
[----:B------:R-:W-:Y:S05]  /*0300*/  CALL.REL.NOINC `($__internal_1_$__cuda_sm10x_tcgen05_guardrail_trap_phase_invalid_during_alloc) ;  /* 0x0000006400d07944 */ /* 0x000fea0003c00000 */
.L_x_2:
[----:B------:R-:W-:Y:S05]  /*0310*/  WARPSYNC.ALL ;  /* 0x0000000000007948 */ /* 0x000fea0003800000 */
[----:B------:R-:W-:Y:S01]  /*0320*/  NOP ;  /* 0x0000000000007918 */ /* 0x000fe20000000000 */
.L_x_0:
[----:B------:R-:W1:Y:S01]  /*0330*/  S2UR UR14, SR_CTAID.X ;  /* 0x00000000000e79c3 */ /* 0x000e620000002500 */
[----:B------:R-:W2:Y:S01]  /*0340*/  LDCU.64 UR4, c[0x0][0x3b0] ;  /* 0x00007600ff0477ac */ /* 0x000ea20008000a00 */
[----:B------:R-:W-:Y:S01]  /*0350*/  SHF.R.U32.HI R4, RZ, 0x6, R0 ;  /* 0x00000006ff047819 */ /* 0x000fe20000011600 */
[----:B------:R-:W-:-:S03]  /*0360*/  UMOV UR13, 0x400 ;  /* 0x00000400000d7882 */ /* 0x000fc60000000000 */
[----:B------:R-:W-:Y:S01]  /*0370*/  SGXT.U32 R4, R4, 0x1 ;  /* 0x000000010404781a */ /* 0x000fe20000000000 */
[----:B------:R-:W3:Y:S01]  /*0380*/  LDCU.64 UR28, c[0x0][0x358] ;  /* 0x00006b00ff1c77ac */ /* 0x000ee20008000a00 */
[----:B------:R-:W2:Y:S08]  /*0390*/  S2UR UR12, SR_CTAID.Y ;  /* 0x00000000000c79c3 */ /* 0x000eb00000002600 */
[----:B------:R-:W4:Y:S08]  /*03a0*/  LDC R34, c[0x0][0x3b8] ;  /* 0x0000ee00ff227b82 */ /* 0x000f300000000800 */
[----:B------:R-:W0:Y:S01]  /*03b0*/  S2UR UR6, SR_CgaCtaId ;  /* 0x00000000000679c3 */ /* 0x000e220000008800 */
[----:B-1----:R-:W-:-:S06]  /*03c0*/  USHF.L.U32 UR14, UR14, 0x6, URZ ;  /* 0x000000060e0e7899 */ /* 0x002fcc00080006ff */
[----:B0-----:R-:W-:Y:S01]  /*03d0*/  IMAD.U32 R3, RZ, RZ, UR14 ;  /* 0x0000000eff037e24 */ /* 0x001fe2000f8e00ff */
[----:B------:R-:W0:Y:S01]  /*03e0*/  LDC.64 R20, c[0x0][0x380] ;  /* 0x0000e000ff147b82 */ /* 0x000e220000000a00 */
[----:B--2---:R-:W-:-:S03]  /*03f0*/  UIMAD UR4, UR12, UR4, URZ ;  /* 0x000000040c0472a4 */ /* 0x004fc6000f8e02ff */
[----:B------:R-:W-:Y:S01]  /*0400*/  LOP3.LUT R2, R3, 0x3f, R0, 0xf8, !PT ;  /* 0x0000003f03027812 */ /* 0x000fe200078ef800 */
[----:B------:R-:W-:Y:S01]  /*0410*/  USHF.L.U32 UR7, UR4, 0x1, URZ ;  /* 0x0000000104077899 */ /* 0x000fe200080006ff */
[----:B----4-:R-:W-:Y:S02]  /*0420*/  IMAD R7, R4, R34, RZ ;  /* 0x0000002204077224 */ /* 0x010fe400078e02ff */
[----:B------:R-:W1:Y:S01]  /*0430*/  LDC.64 R102, c[0x0][0x3c0] ;  /* 0x0000f000ff667b82 */ /* 0x000e620000000a00 */
[----:B------:R-:W-:Y:S01]  /*0440*/  IMAD R3, R2, UR5, RZ ;  /* 0x0000000502037c24 */ /* 0x000fe2000f8e02ff */
[----:B------:R-:W-:Y:S01]  /*0450*/  UIMAD.WIDE UR4, UR4, 0x2, URZ ;  /* 0x00000002040478a5 */ /* 0x000fe2000f8e02ff */
[----:B------:R-:W-:Y:S02]  /*0460*/  IMAD R9, R34, 0x2, R7 ;  /* 0x0000000222097824 */ /* 0x000fe400078e0207 */
[----:B------:R-:W-:Y:S01]  /*0470*/  IMAD.SHL.U32 R5, R3, 0x2, RZ ;  /* 0x0000000203057824 */ /* 0x000fe200078e00ff */
[----:B------:R-:W-:-:S02]  /*0480*/  ULEA UR13, UR6, UR13, 0x18 ;  /* 0x0000000d060d7291 */ /* 0x000fc4000f8ec0ff */
[----:B------:R-:W-:Y:S01]  /*0490*/  BAR.SYNC.DEFER_BLOCKING 0x0 ;  /* 0x0000000000007b1d */ /* 0x000fe20000010000 */
[----:B------:R-:W-:-:S05]  /*04a0*/  IMAD.HI R6, R3, 0x2, RZ ;  /* 0x0000000203067827 */ /* 0x000fca00078e02ff */
[----:B------:R-:W2:Y:S01]  /*04b0*/  LDCU UR4, c[0x0][0x3c8] ;  /* 0x00007900ff0477ac */ /* 0x000ea20008000800 */
[----:B0-----:R-:W-:Y:S01]  /*04c0*/  IADD3 R20, P0, P1, R5, UR7, R20 ;  /* 0x0000000705147c10 */ /* 0x001fe2000f91e014 */
[----:B------:R-:W-:Y:S01]  /*04d0*/  IMAD R5, R34, 0x2, R9 ;  /* 0x0000000222057824 */ /* 0x000fe200078e0209 */
[----:B------:R-:W0:Y:S02]  /*04e0*/  LDC.64 R36, c[0x0][0x388] ;  /* 0x0000e200ff247b82 */ /* 0x000e240000000a00 */
[----:B------:R-:W-:Y:S01]  /*04f0*/  IADD3.X R22, PT, PT, R6, UR5, R21, P0, P1 ;  /* 0x0000000506167c10 */ /* 0x000fe200087e2415 */
[----:B------:R-:W-:Y:S01]  /*0500*/  IMAD R3, R34, 0x2, R5 ;  /* 0x0000000222037824 */ /* 0x000fe200078e0205 */
[----:B------:R-:W-:-:S03]  /*0510*/  LEA R6, P0, R7, R20, 0x1 ;  /* 0x0000001407067211 */ /* 0x000fc600078008ff */
[C---:B------:R-:W-:Y:S01]  /*0520*/  IMAD R11, R34.reuse, 0x2, R3 ;  /* 0x00000002220b7824 */ /* 0x040fe200078e0203 */
[----:B------:R-:W-:Y:S02]  /*0530*/  LEA.HI.X.SX32 R7, R7, R22, 0x1, P0 ;  /* 0x0000001607077211 */ /* 0x000fe400000f0eff */
[-C--:B------:R-:W-:Y:S02]  /*0540*/  LEA R8, P0, R9, R20.reuse, 0x1 ;  /* 0x0000001409087211 */ /* 0x080fe400078008ff */
[----:B------:R-:W-:Y:S01]  /*0550*/  LEA R14, P1, R11, R20, 0x1 ;  /* 0x000000140b0e7211 */ /* 0x000fe200078208ff */
[----:B------:R-:W4:Y:S01]  /*0560*/  LDS R29, [UR13] ;  /* 0x0000000dff1d7984 */ /* 0x000f220008000800 */
[----:B------:R-:W-:Y:S02]  /*0570*/  LEA.HI.X.SX32 R9, R9, R22, 0x1, P0 ;  /* 0x0000001609097211 */ /* 0x000fe400000f0eff */
[----:B------:R-:W-:Y:S01]  /*0580*/  LEA R17, R34, R11, 0x1 ;  /* 0x0000000b22117211 */ /* 0x000fe200078e08ff */
[----:B------:R-:W-:Y:S01]  /*0590*/  BAR.SYNC.DEFER_BLOCKING 0x0 ;  /* 0x0000000000007b1d */ /* 0x000fe20000010000 */
[----:B------:R-:W-:-:S02]  /*05a0*/  LEA R12, P0, R3, R20, 0x1 ;  /* 0x00000014030c7211 */ /* 0x000fc400078008ff */
[----:B------:R-:W-:Y:S02]  /*05b0*/  LEA.HI.X.SX32 R15, R11, R22, 0x1, P1 ;  /* 0x000000160b0f7211 */ /* 0x000fe400008f0eff */
[----:B------:R-:W-:Y:S02]  /*05c0*/  LEA R10, P1, R5, R20, 0x1 ;  /* 0x00000014050a7211 */ /* 0x000fe400078208ff */
[-C--:B------:R-:W-:Y:S01]  /*05d0*/  LEA.HI.X.SX32 R13, R3, R22.reuse, 0x1, P0 ;  /* 0x00000016030d7211 */ /* 0x080fe200000f0eff */
[C---:B------:R-:W-:Y:S01]  /*05e0*/  IMAD R3, R34.reuse, 0x2, R17 ;  /* 0x0000000222037824 */ /* 0x040fe200078e0211 */
[----:B------:R-:W-:Y:S02]  /*05f0*/  LEA.HI.X.SX32 R11, R5, R22, 0x1, P1 ;  /* 0x00000016050b7211 */ /* 0x000fe400008f0eff */
[----:B------:R-:W-:Y:S01]  /*0600*/  LEA R16, P0, R17, R20, 0x1 ;  /* 0x0000001411107211 */ /* 0x000fe200078008ff */
[----:B------:R-:W-:-:S03]  /*0610*/  IMAD R5, R34, 0x2, R3 ;  /* 0x0000000222057824 */ /* 0x000fc600078e0203 */
[----:B------:R-:W-:Y:S01]  /*0620*/  LEA.HI.X.SX32 R17, R17, R22, 0x1, P0 ;  /* 0x0000001611117211 */ /* 0x000fe200000f0eff */
[----:B------:R-:W-:Y:S01]  /*0630*/  IMAD R18, R34, 0x2, R5 ;  /* 0x0000000222127824 */ /* 0x000fe200078e0205 */
[----:B---3--:R3:W5:Y:S04]  /*0640*/  LDG.E.U16 R24, desc[UR28][R6.64] ;  /* 0x0000001c06187981 */ /* 0x008768000c1e1500 */
[----:B------:R0:W5:Y:S04]  /*0650*/  LDG.E.U16 R19, desc[UR28][R8.64] ;  /* 0x0000001c08137981 */ /* 0x000168000c1e1500 */
[----:B------:R1:W5:Y:S01]  /*0660*/  LDG.E.U16 R28, desc[UR28][R14.64] ;  /* 0x0000001c0e1c7981 */ /* 0x000362000c1e1500 */
[----:B---3--:R-:W-:-:S03]  /*0670*/  LEA R6, P0, R3, R20, 0x1 ;  /* 0x0000001403067211 */ /* 0x008fc600078008ff */
[----:B------:R3:W5:Y:S01]  /*0680*/  LDG.E.U16 R21, desc[UR28][R10.64] ;  /* 0x0000001c0a157981 */ /* 0x000762000c1e1500 */
[----:B------:R-:W-:Y:S01]  /*0690*/  LEA.HI.X.SX32 R7, R3, R22, 0x1, P0 ;  /* 0x0000001603077211 */ /* 0x000fe200000f0eff */
[----:B------:R-:W-:Y:S01]  /*06a0*/  IMAD R3, R34, 0x2, R18 ;  /* 0x0000000222037824 */ /* 0x000fe200078e0212 */
[CC--:B0-----:R-:W-:Y:S01]  /*06b0*/  LEA R8, P0, R18.reuse, R20.reuse, 0x1 ;  /* 0x0000001412087211 */ /* 0x0c1fe200078008ff */
[----:B------:R0:W5:Y:S01]  /*06c0*/  LDG.E.U16 R26, desc[UR28][R12.64] ;  /* 0x0000001c0c1a7981 */ /* 0x000162000c1e1500 */
[C---:B-1----:R-:W-:Y:S02]  /*06d0*/  LEA R14, P1, R5.reuse, R20, 0x1 ;  /* 0x00000014050e7211 */ /* 0x042fe400078208ff */
[-C--:B------:R-:W-:Y:S01]  /*06e0*/  LEA.HI.X.SX32 R9, R18, R22.reuse, 0x1, P0 ;  /* 0x0000001612097211 */ /* 0x080fe200000f0eff */
[----:B------:R1:W5:Y:S01]  /*06f0*/  LDG.E.U16 R23, desc[UR28][R16.64] ;  /* 0x0000001c10177981 */ /* 0x000362000c1e1500 */
[----:B------:R-:W-:Y:S01]  /*0700*/  LEA.HI.X.SX32 R15, R5, R22, 0x1, P1 ;  /* 0x00000016050f7211 */ /* 0x000fe200008f0eff */
[C---:B------:R-:W-:Y:S01]  /*0710*/  IMAD R5, R34.reuse, 0x2, R3 ;  /* 0x0000000222057824 */ /* 0x040fe200078e0203 */
[C---:B---3--:R-:W-:Y:S01]  /*0720*/  LEA R10, P0, R3.reuse, R20, 0x1 ;  /* 0x00000014030a7211 */ /* 0x048fe200078008ff */
[----:B------:R3:W5:Y:S03]  /*0730*/  LDG.E.U16 R25, desc[UR28][R6.64] ;  /* 0x0000001c06197981 */ /* 0x000766000c1e1500 */
[----:B------:R-:W-:Y:S01]  /*0740*/  LEA.HI.X.SX32 R11, R3, R22, 0x1, P0 ;  /* 0x00000016030b7211 */ /* 0x000fe200000f0eff */
[C---:B------:R-:W-:Y:S01]  /*0750*/  IMAD R3, R34.reuse, 0x2, R5 ;  /* 0x0000000222037824 */ /* 0x040fe200078e0205 */
[-C--:B0-----:R-:W-:Y:S01]  /*0760*/  LEA R12, P0, R5, R20.reuse, 0x1 ;  /* 0x00000014050c7211 */ /* 0x081fe200078008ff */
[----:B------:R0:W5:Y:S03]  /*0770*/  LDG.E.U16 R32, desc[UR28][R8.64] ;  /* 0x0000001c08207981 */ /* 0x000166000c1e1500 */
[----:B-1----:R-:W-:Y:S01]  /*0780*/  LEA R16, P1, R3, R20, 0x1 ;  /* 0x0000001403107211 */ /* 0x002fe200078208ff */
[----:B------:R-:W5:Y:S01]  /*0790*/  LDG.E.U16 R27, desc[UR28][R10.64] ;  /* 0x0000001c0a1b7981 */ /* 0x000f62000c1e1500 */
[----:B------:R-:W-:-:S02]  /*07a0*/  LEA R18, R34, R3, 0x1 ;  /* 0x0000000322127211 */ /* 0x000fc400078e08ff */
[-C--:B------:R-:W-:Y:S01]  /*07b0*/  LEA.HI.X.SX32 R13, R5, R22.reuse, 0x1, P0 ;  /* 0x00000016050d7211 */ /* 0x080fe200000f0eff */
[----:B------:R-:W5:Y:S01]  /*07c0*/  LDG.E.U16 R30, desc[UR28][R14.64] ;  /* 0x0000001c0e1e7981 */ /* 0x000f62000c1e1500 */
[----:B------:R-:W-:Y:S01]  /*07d0*/  LEA.HI.X.SX32 R17, R3, R22, 0x1, P1 ;  /* 0x0000001603117211 */ /* 0x000fe200008f0eff */
[----:B------:R-:W-:Y:S01]  /*07e0*/  IMAD R3, R34, 0x2, R18 ;  /* 0x0000000222037824 */ /* 0x000fe200078e0212 */
[----:B---3--:R-:W-:Y:S02]  /*07f0*/  LEA R6, P0, R18, R20, 0x1 ;  /* 0x0000001412067211 */ /* 0x008fe400078008ff */
[----:B------:R1:W5:Y:S01]  /*0800*/  LDG.E.U16 R13, desc[UR28][R12.64] ;  /* 0x0000001c0c0d7981 */ /* 0x000362000c1e1500 */
[----:B------:R-:W-:Y:S01]  /*0810*/  IMAD R5, R34, 0x2, R3 ;  /* 0x0000000222057824 */ /* 0x000fe200078e0203 */
[----:B------:R-:W-:Y:S02]  /*0820*/  LEA.HI.X.SX32 R7, R18, R22, 0x1, P0 ;  /* 0x0000001612077211 */ /* 0x000fe400000f0eff */
[----:B0-----:R-:W-:-:S02]  /*0830*/  LEA R8, P0, R3, R20, 0x1 ;  /* 0x0000001403087211 */ /* 0x001fc400078008ff */
[----:B-1----:R-:W-:Y:S01]  /*0840*/  SHF.R.U32.HI R12, RZ, 0x5, R0 ;  /* 0x00000005ff0c7819 */ /* 0x002fe20000011600 */
[----:B------:R-:W-:Y:S01]  /*0850*/  IMAD R18, R34, 0x2, R5 ;  /* 0x0000000222127824 */ /* 0x000fe200078e0205 */
[----:B------:R-:W-:Y:S01]  /*0860*/  LEA.HI.X.SX32 R9, R3, R22, 0x1, P0 ;  /* 0x0000001603097211 */ /* 0x000fe200000f0eff */
[----:B------:R0:W5:Y:S01]  /*0870*/  LDG.E.U16 R34, desc[UR28][R16.64] ;  /* 0x0000001c10227981 */ /* 0x000162000c1e1500 */
[----:B------:R-:W-:Y:S02]  /*0880*/  SGXT.U32 R12, R12, 0x2 ;  /* 0x000000020c0c781a */ /* 0x000fe40000000000 */
[-C--:B------:R-:W-:Y:S01]  /*0890*/  LEA R10, P0, R18, R20.reuse, 0x1 ;  /* 0x00000014120a7211 */ /* 0x080fe200078008ff */
[----:B------:R-:W5:Y:S02]  /*08a0*/  LDG.E.U16 R40, desc[UR28][R6.64] ;  /* 0x0000001c06287981 */ /* 0x000f64000c1e1500 */
[----:B------:R-:W-:Y:S01]  /*08b0*/  IMAD R12, R12, R103, RZ ;  /* 0x000000670c0c7224 */ /* 0x000fe200078e02ff */
[----:B------:R-:W-:Y:S01]  /*08c0*/  LEA R14, P1, R5, R20, 0x1 ;  /* 0x00000014050e7211 */ /* 0x000fe200078208ff */
[----:B------:R1:W5:Y:S02]  /*08d0*/  LDG.E.U16 R9, desc[UR28][R8.64] ;  /* 0x0000001c08097981 */ /* 0x000364000c1e1500 */
[----:B0-----:R-:W-:Y:S01]  /*08e0*/  IMAD R16, R103, 0x4, R12 ;  /* 0x0000000467107824 */ /* 0x001fe200078e020c */
[----:B------:R-:W-:-:S02]  /*08f0*/  LEA.HI.X.SX32 R11, R18, R22, 0x1, P0 ;  /* 0x00000016120b7211 */ /* 0x000fc400000f0eff */
[----:B------:R-:W-:Y:S02]  /*0900*/  LEA.HI.X.SX32 R15, R5, R22, 0x1, P1 ;  /* 0x00000016050f7211 */ /* 0x000fe400008f0eff */
[----:B------:R-:W-:Y:S01]  /*0910*/  LOP3.LUT R5, R0, 0x1f, RZ, 0xc0, !PT ;  /* 0x0000001f00057812 */ /* 0x000fe200078ec0ff */
[----:B------:R0:W5:Y:S01]  /*0920*/  LDG.E.U16 R42, desc[UR28][R10.64] ;  /* 0x0000001c0a2a7981 */ /* 0x000162000c1e1500 */
[----:B-1----:R-:W-:-:S03]  /*0930*/  IMAD R8, R103, 0x4, R16 ;  /* 0x0000000467087824 */ /* 0x002fc600078e0210 */
[----:B------:R1:W5:Y:S01]  /*0940*/  LDG.E.U16 R15, desc[UR28][R14.64] ;  /* 0x0000001c0e0f7981 */ /* 0x000362000c1e1500 */
[----:B--2---:R-:W-:Y:S02]  /*0950*/  IMAD R6, R5, UR4, RZ ;  /* 0x0000000405067c24 */ /* 0x004fe4000f8e02ff */
[C---:B0-----:R-:W-:Y:S02]  /*0960*/  IMAD R10, R103.reuse, 0x4, R8 ;  /* 0x00000004670a7824 */ /* 0x041fe400078e0208 */
[----:B------:R-:W-:Y:S01]  /*0970*/  IMAD R102, R102, UR12, RZ ;  /* 0x0000000c66667c24 */ /* 0x000fe2000f8e02ff */
[----:B------:R-:W-:Y:S02]  /*0980*/  SHF.R.U32.HI R3, RZ, 0x5, R0 ;  /* 0x00000005ff037819 */ /* 0x000fe40000011600 */
[----:B-1----:R-:W-:Y:S01]  /*0990*/  LEA R14, R103, R10, 0x2 ;  /* 0x0000000a670e7211 */ /* 0x002fe200078e10ff */
[----:B------:R-:W-:Y:S02]  /*09a0*/  IMAD.SHL.U32 R7, R6, 0x2, RZ ;  /* 0x0000000206077824 */ /* 0x000fe400078e00ff */
[----:B------:R-:W-:Y:S01]  /*09b0*/  IMAD.SHL.U32 R5, R102, 0x2, RZ ;  /* 0x0000000266057824 */ /* 0x000fe200078e00ff */
[----:B------:R-:W-:Y:S01]  /*09c0*/  R2UR UR24, R3 ;  /* 0x00000000031872ca */ /* 0x000fe200000e0000 */
[----:B------:R-:W-:Y:S01]  /*09d0*/  IMAD R18, R103, 0x4, R14 ;  /* 0x0000000467127824 */ /* 0x000fe200078e020e */
[----:B------:R-:W-:Y:S01]  /*09e0*/  LOP3.LUT R3, R0, 0x3f, RZ, 0xc0, !PT ;  /* 0x0000003f00037812 */ /* 0x000fe200078ec0ff */
[----:B------:R-:W-:Y:S01]  /*09f0*/  IMAD.HI R6, R6, 0x2, RZ ;  /* 0x0000000206067827 */ /* 0x000fe200078e02ff */
[----:B------:R-:W-:-:S03]  /*0a00*/  IADD3 R7, P0, P1, R7, R36, R5 ;  /* 0x0000002407077210 */ /* 0x000fc6000791e005 */
[----:B------:R-:W-:Y:S01]  /*0a10*/  IMAD.HI R102, R102, 0x2, RZ ;  /* 0x0000000266667827 */ /* 0x000fe200078e02ff */
[----:B------:R-:W-:-:S03]  /*0a20*/  SHF.R.S32.HI R39, RZ, 0x6, R0 ;  /* 0x00000006ff277819 */ /* 0x000fc60000011400 */
[----:B------:R-:W-:Y:S01]  /*0a30*/  IMAD R20, R103, 0x4, R18 ;  /* 0x0000000467147824 */ /* 0x000fe200078e0212 */
[----:B------:R-:W-:Y:S01]  /*0a40*/  IADD3.X R11, PT, PT, R6, R37, R102, P0, P1 ;  /* 0x00000025060b7210 */ /* 0x000fe200007e2466 */
[----:B------:R-:W-:Y:S01]  /*0a50*/  IMAD.SHL.U32 R22, R3, 0x2, RZ ;  /* 0x0000000203167824 */ /* 0x000fe200078e00ff */
[----:B------:R-:W-:Y:S01]  /*0a60*/  SGXT R39, R39, 0x1 ;  /* 0x000000012727781a */ /* 0x000fe20000000200 */
[C---:B------:R-:W-:Y:S01]  /*0a70*/  IMAD R6, R103.reuse, 0x4, R20 ;  /* 0x0000000467067824 */ /* 0x040fe200078e0214 */
[-C--:B------:R-:W-:Y:S02]  /*0a80*/  LEA R122, P2, R8, R7.reuse, 0x1 ;  /* 0x00000007087a7211 */ /* 0x080fe400078408ff */
[----:B------:R-:W-:Y:S02]  /*0a90*/  LOP3.LUT R39, R22, 0x90, R39, 0x78, !PT ;  /* 0x0000009016277812 */ /* 0x000fe400078e7827 */
[----:B------:R-:W-:Y:S02]  /*0aa0*/  LEA R22, R103, R6, 0x2 ;  /* 0x0000000667167211 */ /* 0x000fe400078e10ff */
[----:B------:R-:W-:-:S02]  /*0ab0*/  LEA R130, P0, R12, R7, 0x1 ;  /* 0x000000070c827211 */ /* 0x000fc400078008ff */
[----:B------:R-:W-:Y:S01]  /*0ac0*/  LEA.HI.X.SX32 R123, R8, R11, 0x1, P2 ;  /* 0x0000000b087b7211 */ /* 0x000fe200010f0eff */
[C---:B------:R-:W-:Y:S01]  /*0ad0*/  IMAD R8, R103.reuse, 0x4, R22 ;  /* 0x0000000467087824 */ /* 0x040fe200078e0216 */
[----:B------:R-:W-:Y:S02]  /*0ae0*/  LEA R128, P1, R16, R7, 0x1 ;  /* 0x0000000710807211 */ /* 0x000fe400078208ff */
[----:B------:R-:W-:Y:S01]  /*0af0*/  LEA.HI.X.SX32 R131, R12, R11, 0x1, P0 ;  /* 0x0000000b0c837211 */ /* 0x000fe200000f0eff */
[----:B------:R-:W-:Y:S01]  /*0b00*/  IMAD R12, R103, 0x4, R8 ;  /* 0x00000004670c7824 */ /* 0x000fe200078e0208 */
[----:B------:R-:W-:Y:S02]  /*0b10*/  LEA R120, P0, R10, R7, 0x1 ;  /* 0x000000070a787211 */ /* 0x000fe400078008ff */
[----:B------:R-:W-:Y:S02]  /*0b20*/  LEA.HI.X.SX32 R129, R16, R11, 0x1, P1 ;  /* 0x0000000b10817211 */ /* 0x000fe400008f0eff */
[----:B------:R-:W-:-:S02]  /*0b30*/  LEA R118, P1, R14, R7, 0x1 ;  /* 0x000000070e767211 */ /* 0x000fc400078208ff */
[-C--:B------:R-:W-:Y:S01]  /*0b40*/  LEA.HI.X.SX32 R121, R10, R11.reuse, 0x1, P0 ;  /* 0x0000000b0a797211 */ /* 0x080fe200000f0eff */
[C---:B------:R-:W-:Y:S01]  /*0b50*/  IMAD R10, R103.reuse, 0x4, R12 ;  /* 0x00000004670a7824 */ /* 0x040fe200078e020c */
[----:B------:R-:W-:Y:S02]  /*0b60*/  LEA.HI.X.SX32 R119, R14, R11, 0x1, P1 ;  /* 0x0000000b0e777211 */ /* 0x000fe400008f0eff */
[-C--:B------:R-:W-:Y:S01]  /*0b70*/  LEA R112, P1, R6, R7.reuse, 0x1 ;  /* 0x0000000706707211 */ /* 0x080fe200078208ff */
[C---:B------:R-:W-:Y:S01]  /*0b80*/  IMAD R14, R103.reuse, 0x4, R10 ;  /* 0x00000004670e7824 */ /* 0x040fe200078e020a */
[----:B------:R-:W-:Y:S02]  /*0b90*/  LEA R116, P2, R18, R7, 0x1 ;  /* 0x0000000712747211 */ /* 0x000fe400078408ff */
[-C--:B------:R-:W-:Y:S01]  /*0ba0*/  LEA.HI.X.SX32 R113, R6, R11.reuse, 0x1, P1 ;  /* 0x0000000b06717211 */ /* 0x080fe200008f0eff */
[----:B------:R-:W-:Y:S01]  /*0bb0*/  IMAD R6, R103, 0x4, R14 ;  /* 0x0000000467067824 */ /* 0x000fe200078e020e */
[----:B------:R-:W-:-:S02]  /*0bc0*/  LEA.HI.X.SX32 R117, R18, R11, 0x1, P2 ;  /* 0x0000000b12757211 */ /* 0x000fc400010f0eff */
[-C--:B------:R-:W-:Y:S01]  /*0bd0*/  LEA R114, P0, R20, R7.reuse, 0x1 ;  /* 0x0000000714727211 */ /* 0x080fe200078008ff */
[----:B------:R-:W-:Y:S01]  /*0be0*/  IMAD R16, R103, 0x4, R6 ;  /* 0x0000000467107824 */ /* 0x000fe200078e0206 */
[----:B------:R-:W-:Y:S02]  /*0bf0*/  LEA R110, P2, R22, R7, 0x1 ;  /* 0x00000007166e7211 */ /* 0x000fe400078408ff */
[-C--:B------:R-:W-:Y:S02]  /*0c00*/  LEA.HI.X.SX32 R115, R20, R11.reuse, 0x1, P0 ;  /* 0x0000000b14737211 */ /* 0x080fe400000f0eff */
[----:B------:R-:W-:Y:S02]  /*0c10*/  LEA.HI.X.SX32 R111, R22, R11, 0x1, P2 ;  /* 0x0000000b166f7211 */ /* 0x000fe400010f0eff */
[----:B----4-:R-:W-:Y:S02]  /*0c20*/  R2UR UR15, R29 ;  /* 0x000000001d0f72ca */ /* 0x010fe400000e0000 */
[----:B------:R-:W-:-:S02]  /*0c30*/  LEA R108, P0, R8, R7, 0x1 ;  /* 0x00000007086c7211 */ /* 0x000fc400078008ff */
[-C--:B------:R-:W-:Y:S02]  /*0c40*/  LEA R106, P1, R12, R7.reuse, 0x1 ;  /* 0x000000070c6a7211 */ /* 0x080fe400078208ff */
[----:B------:R-:W-:Y:S02]  /*0c50*/  LEA R104, P2, R10, R7, 0x1 ;  /* 0x000000070a687211 */ /* 0x000fe400078408ff */
[----:B------:R-:W-:Y:S02]  /*0c60*/  LEA R5, R103, R16, 0x2 ;  /* 0x0000001067057211 */ /* 0x000fe400078e10ff */
[-C--:B------:R-:W-:Y:S02]  /*0c70*/  LEA.HI.X.SX32 R109, R8, R11.reuse, 0x1, P0 ;  /* 0x0000000b086d7211 */ /* 0x080fe400000f0eff */
[-C--:B------:R-:W-:Y:S02]  /*0c80*/  LEA.HI.X.SX32 R107, R12, R11.reuse, 0x1, P1 ;  /* 0x0000000b0c6b7211 */ /* 0x080fe400008f0eff */
[----:B------:R-:W-:-:S02]  /*0c90*/  LEA.HI.X.SX32 R105, R10, R11, 0x1, P2 ;  /* 0x0000000b0a697211 */ /* 0x000fc400010f0eff */
[-C--:B------:R-:W-:Y:S02]  /*0ca0*/  LEA R100, P0, R14, R7.reuse, 0x1 ;  /* 0x000000070e647211 */ /* 0x080fe400078008ff */
[-C--:B------:R-:W-:Y:S02]  /*0cb0*/  LEA R98, P1, R6, R7.reuse, 0x1 ;  /* 0x0000000706627211 */ /* 0x080fe400078208ff */
[-C--:B------:R-:W-:Y:S02]  /*0cc0*/  LEA R96, P2, R16, R7.reuse, 0x1 ;  /* 0x0000000710607211 */ /* 0x080fe400078408ff */
[----:B------:R-:W-:Y:S02]  /*0cd0*/  LEA R94, P3, R5, R7, 0x1 ;  /* 0x00000007055e7211 */ /* 0x000fe400078608ff */
[-C--:B------:R-:W-:Y:S02]  /*0ce0*/  LEA.HI.X.SX32 R101, R14, R11.reuse, 0x1, P0 ;  /* 0x0000000b0e657211 */ /* 0x080fe400000f0eff */
[----:B------:R-:W-:-:S02]  /*0cf0*/  LEA.HI.X.SX32 R99, R6, R11, 0x1, P1 ;  /* 0x0000000b06637211 */ /* 0x000fc400008f0eff */
[-C--:B------:R-:W-:Y:S02]  /*0d00*/  LEA.HI.X.SX32 R97, R16, R11.reuse, 0x1, P2 ;  /* 0x0000000b10617211 */ /* 0x080fe400010f0eff */
[----:B------:R-:W-:Y:S02]  /*0d10*/  LEA.HI.X.SX32 R95, R5, R11, 0x1, P3 ;  /* 0x0000000b055f7211 */ /* 0x000fe400018f0eff */
[----:B------:R-:W-:Y:S01]  /*0d20*/  LOP3.LUT R38, R39, 0x20, RZ, 0x3c, !PT ;  /* 0x0000002027267812 */ /* 0x000fe200078e3cff */
[----:B------:R-:W-:Y:S06]  /*0d30*/  BRA.U UP1, `(.L_x_5) ;  /* 0x0000000101187547 */ /* 0x000fec000b800000 */
[----:B------:R-:W-:Y:S01]  /*0d40*/  ELECT P0, URZ, PT ;  /* 0x0000000000ff782f */ /* 0x000fe20003800000 */
[----:B------:R-:W-:Y:S01]  /*0d50*/  IMAD.MOV.U32 R5, RZ, RZ, 0x1 ;  /* 0x00000001ff057424 */ /* 0x000fe200078e00ff */
[----:B------:R-:W-:Y:S01]  /*0d60*/  UMOV UR4, 0x40 ;  /* 0x0000004000047882 */ /* 0x000fe20000000000 */
[----:B------:R-:W-:Y:S01]  /*0d70*/  UVIRTCOUNT.DEALLOC.SMPOOL 0x80 ;  /* 0x000000800000784c */ /* 0x000fe20000000000 */
[----:B------:R-:W-:-:S09]  /*0d80*/  ULEA UR4, UR6, UR4, 0x18 ;  /* 0x0000000406047291 */ /* 0x000fd2000f8ec0ff */
[----:B------:R0:W-:Y:S03]  /*0d90*/  @P0 STS.U8 [UR4], R5 ;  /* 0x00000005ff000988 */ /* 0x0001e60008000004 */
.L_x_5:
[----:B------:R-:W-:Y:S01]  /*0da0*/  USHF.L.U32 UR4, UR24, 0x15, URZ ;  /* 0x0000001518047899 */ /* 0x000fe200080006ff */
[C---:B------:R-:W-:Y:S01]  /*0db0*/  LOP3.LUT R36, R39.reuse, 0x40, RZ, 0x3c, !PT ;  /* 0x0000004027247812 */ /* 0x040fe200078e3cff */
[----:B-----5:R-:W-:Y:S01]  /*0dc0*/  STS.U16 [R39+UR13], R24 ;  /* 0x0000001827007988 */ /* 0x020fe2000800040d */
[----:B------:R-:W-:Y:S01]  /*0dd0*/  LOP3.LUT R37, R39, 0x60, RZ, 0x3c, !PT ;  /* 0x0000006027257812 */ /* 0x000fe200078e3cff */
[----:B------:R-:W-:Y:S01]  /*0de0*/  ULOP3.LUT UR4, UR4, 0x600000, URZ, 0xc0, !UPT ;  /* 0x0060000004047892 */ /* 0x000fe2000f8ec0ff */
[----:B------:R-:W-:Y:S01]  /*0df0*/  LOP3.LUT P6, RZ, R0, 0x7f, RZ, 0xc0, !PT ;  /* 0x0000007f00ff7812 */ /* 0x000fe200078cc0ff */
[----:B------:R-:W-:Y:S01]  /*0e00*/  STS.U16 [R39+UR13+0x400], R28 ;  /* 0x0004001c27007988 */ /* 0x000fe2000800040d */
[----:B------:R-:W-:Y:S01]  /*0e10*/  UMOV UR6, 0x1 ;  /* 0x0000000100067882 */ /* 0x000fe20000000000 */
[----:B------:R-:W-:Y:S01]  /*0e20*/  UIADD3 UR16, UPT, UPT, UR15, UR4, URZ ;  /* 0x000000040f107290 */ /* 0x000fe2000fffe0ff */
[----:B------:R-:W-:Y:S01]  /*0e30*/  PRMT R8, RZ, 0x7610, R8 ;  /* 0x00007610ff087816 */ /* 0x000fe20000000008 */
[----:B------:R-:W-:Y:S01]  /*0e40*/  STS.U16 [R39+UR13+0x800], R32 ;  /* 0x0008002027007988 */ /* 0x000fe2000800040d */
[----:B------:R-:W-:Y:S01]  /*0e50*/  UIADD3 UR17, UPT, UPT, UR13, 0x4000, URZ ;  /* 0x000040000d117890 */ /* 0x000fe2000fffe0ff */
[----:B------:R-:W-:Y:S01]  /*0e60*/  PRMT R10, RZ, 0x7610, R10 ;  /* 0x00007610ff0a7816 */ /* 0x000fe2000000000a */
[----:B------:R-:W-:Y:S01]  /*0e70*/  UIADD3 UR32, UPT, UPT, UR14, 0x40, URZ ;  /* 0x000000400e207890 */ /* 0x000fe2000fffe0ff */
[----:B------:R-:W-:Y:S01]  /*0e80*/  STS.U16 [R39+UR13+0xc00], R40 ;  /* 0x000c002827007988 */ /* 0x000fe2000800040d */
[----:B------:R-:W-:Y:S01]  /*0e90*/  PRMT R12, RZ, 0x7610, R12 ;  /* 0x00007610ff0c7816 */ /* 0x000fe2000000000c */
[----:B------:R-:W1:Y:S01]  /*0ea0*/  LDCU.64 UR10, c[0x0][0x3d0] ;  /* 0x00007a00ff0a77ac */ /* 0x000e620008000a00 */
[----:B------:R-:W-:Y:S01]  /*0eb0*/  PRMT R14, RZ, 0x7610, R14 ;  /* 0x00007610ff0e7816 */ /* 0x000fe2000000000e */
[----:B------:R2:W-:Y:S01]  /*0ec0*/  STS.U16 [R38+UR13+0x100], R19 ;  /* 0x0001001326007988 */ /* 0x0005e2000800040d */
[----:B------:R-:W-:Y:S01]  /*0ed0*/  ISETP.LT.AND P0, PT, RZ, UR32, PT ;  /* 0x00000020ff007c0c */ /* 0x000fe2000bf01270 */
[----:B------:R-:W-:Y:S01]  /*0ee0*/  VOTEU.ALL UP2, P6 ;  /* 0x0000000000ff7886 */ /* 0x000fe20003040000 */
[----:B------:R-:W-:Y:S01]  /*0ef0*/  VOTEU.ALL UP0, P6 ;  /* 0x0000000000ff7886 */ /* 0x000fe20003000000 */
[----:B------:R-:W-:Y:S01]  /*0f00*/  STS.U16 [R38+UR13+0x500], R23 ;  /* 0x0005001726007988 */ /* 0x000fe2000800040d */
[----:B------:R-:W-:Y:S01]  /*0f10*/  PRMT R16, RZ, 0x7610, R16 ;  /* 0x00007610ff107816 */ /* 0x000fe20000000010 */
[----:B------:R-:W3:Y:S01]  /*0f20*/  LDC R62, c[0x0][0x3d8] ;  /* 0x0000f600ff3e7b82 */ /* 0x000ee20000000800 */
[----:B------:R-:W-:-:S04]  /*0f30*/  @!UP2 UIADD3 UR4, UPT, UPT, -UR6, 0x100000, URZ ;  /* 0x001000000604a890 */ /* 0x000fc8000fffe1ff */
[----:B------:R-:W-:Y:S02]  /*0f40*/  @!UP2 USHF.L.U32 UR5, UR4, 0xb, URZ ;  /* 0x0000000b0405a899 */ /* 0x000fe400080006ff */
[----:B------:R-:W-:Y:S01]  /*0f50*/  @!UP2 USHF.L.U32 UR4, UR4, 0x1, URZ ;  /* 0x000000010404a899 */ /* 0x000fe200080006ff */
[----:B------:R-:W-:Y:S01]  /*0f60*/  STS.U16 [R38+UR13+0x900], R27 ;  /* 0x0009001b26007988 */ /* 0x000fe2000800040d */
[----:B------:R-:W-:Y:S01]  /*0f70*/  PRMT R18, RZ, 0x7610, R18 ;  /* 0x00007610ff127816 */ /* 0x000fe20000000012 */
[----:B------:R-:W4:Y:S01]  /*0f80*/  LDCU UR19, c[0x0][0x3a8] ;  /* 0x00007500ff1377ac */ /* 0x000f220008000800 */
[----:B------:R-:W-:Y:S01]  /*0f90*/  PRMT R20, RZ, 0x7610, R20 ;  /* 0x00007610ff147816 */ /* 0x000fe20000000014 */
[----:B------:R0:W-:Y:S01]  /*0fa0*/  STS.U16 [R38+UR13+0xd00], R9 ;  /* 0x000d000926007988 */ /* 0x0001e2000800040d */
[----:B------:R-:W-:Y:S02]  /*0fb0*/  PRMT R22, RZ, 0x7610, R22 ;  /* 0x00007610ff167816 */ /* 0x000fe40000000016 */
[----:B------:R-:W-:Y:S01]  /*0fc0*/  PRMT R7, RZ, 0x7610, R7 ;  /* 0x00007610ff077816 */ /* 0x000fe20000000007 */
[----:B------:R1:W-:Y:S01]  /*0fd0*/  STS.U16 [R36+UR13+0x200], R21 ;  /* 0x0002001524007988 */ /* 0x0003e2000800040d */
[----:B------:R-:W-:-:S02]  /*0fe0*/  PRMT R11, RZ, 0x7610, R11 ;  /* 0x00007610ff0b7816 */ /* 0x000fc4000000000b */
[----:B------:R-:W-:Y:S01]  /*0ff0*/  PRMT R17, RZ, 0x7610, R17 ;  /* 0x00007610ff117816 */ /* 0x000fe20000000011 */
[----:B------:R4:W-:Y:S01]  /*1000*/  STS.U16 [R36+UR13+0x600], R25 ;  /* 0x0006001924007988 */ /* 0x0009e2000800040d */
[----:B--2---:R-:W-:Y:S02]  /*1010*/  PRMT R19, RZ, 0x7610, R19 ;  /* 0x00007610ff137816 */ /* 0x004fe40000000013 */
[----:B0-----:R-:W-:Y:S01]  /*1020*/  PRMT R9, RZ, 0x7610, R9 ;  /* 0x00007610ff097816 */ /* 0x001fe20000000009 */
[----:B------:R0:W-:Y:S01]  /*1030*/  STS.U16 [R36+UR13+0xa00], R13 ;  /* 0x000a000d24007988 */ /* 0x0001e2000800040d */
[----:B-1----:R-:W-:-:S03]  /*1040*/  PRMT R21, RZ, 0x7610, R21 ;  /* 0x00007610ff157816 */ /* 0x002fc60000000015 */
[----:B------:R1:W-:Y:S01]  /*1050*/  STS.U16 [R36+UR13+0xe00], R15 ;  /* 0x000e000f24007988 */ /* 0x0003e2000800040d */
[----:B----4-:R-:W2:Y:S03]  /*1060*/  LDC.64 R24, c[0x0][0x390] ;  /* 0x0000e400ff187b82 */ /* 0x010ea60000000a00 */
[----:B------:R-:W-:Y:S01]  /*1070*/  STS.U16 [R37+UR13+0x300], R26 ;  /* 0x0003001a25007988 */ /* 0x000fe2000800040d */
[----:B0-----:R-:W-:-:S03]  /*1080*/  PRMT R13, RZ, 0x7610, R13 ;  /* 0x00007610ff0d7816 */ /* 0x001fc6000000000d */
[----:B------:R-:W-:Y:S01]  /*1090*/  STS.U16 [R37+UR13+0x700], R30 ;  /* 0x0007001e25007988 */ /* 0x000fe2000800040d */
[----:B-1----:R-:W-:-:S03]  /*10a0*/  PRMT R15, RZ, 0x7610, R15 ;  /* 0x00007610ff0f7816 */ /* 0x002fc6000000000f */
[----:B------:R-:W-:Y:S04]  /*10b0*/  STS.U16 [R37+UR13+0xb00], R34 ;  /* 0x000b002225007988 */ /* 0x000fe8000800040d */
[----:B------:R0:W-:Y:S01]  /*10c0*/  STS.U16 [R37+UR13+0xf00], R42 ;  /* 0x000f002a25007988 */ /* 0x0001e2000800040d */
[----:B------:R-:W-:Y:S01]  /*10d0*/  STTM.16dp32bit_t0_t15.x16 tmem[UR16], RZ ;  /* 0x000000ff000079ed */ /* 0x000fe20008a00010 */
[----:B------:R-:W-:Y:S01]  /*10e0*/  STTM.16dp32bit_t16_t31.x16 tmem[UR16+0x10], RZ ;  /* 0x000010ff000079ed */ /* 0x000fe20008a20010 */
[----:B------:R-:W1:Y:S02]  /*10f0*/  FENCE.VIEW.ASYNC.T ;  /* 0x00000000000073c6 */ /* 0x000e640000000200 */
[----:B-1----:R-:W-:Y:S06]  /*1100*/  BAR.SYNC.DEFER_BLOCKING 0x0 ;  /* 0x0000000000007b1d */ /* 0x002fec0000010000 */
[----:B------:R-:W1:Y:S02]  /*1110*/  FENCE.VIEW.ASYNC.S ;  /* 0x00000000000073c6 */ /* 0x000e640000000000 */
[----:B-1----:R1:W4:Y:S02]  /*1120*/  @!UP0 SYNCS.EXCH.64 URZ, [UR17], UR4 ;  /* 0x0000000411ff85b2 */ /* 0x0023240008000100 */
[----:B----4-:R-:W-:Y:S06]  /*1130*/  BAR.SYNC.DEFER_BLOCKING 0x0 ;  /* 0x0000000000007b1d */ /* 0x010fec0000010000 */
[----:B------:R-:W4:Y:S04]  /*1140*/  @P0 LDG.E.U16 R8, desc[UR28][R130.64] ;  /* 0x0000001c82080981 */ /* 0x000f28000c1e1500 */
        /* <DEDUP_REMOVED lines=14> */
[----:B------:R-:W4:Y:S01]  /*1230*/  @P0 LDG.E.U16 R21, desc[UR28][R94.64] ;  /* 0x0000001c5e150981 */ /* 0x000f22000c1e1500 */
[----:B------:R-:W-:Y:S01]  /*1240*/  UIMAD UR10, UR12, UR10, URZ ;  /* 0x0000000a0c0a72a4 */ /* 0x000fe2000f8e02ff */
[----:B------:R-:W-:Y:S01]  /*1250*/  IMAD R6, R3, UR11, RZ ;  /* 0x0000000b03067c24 */ /* 0x000fe2000f8e02ff */
[----:B------:R-:W-:Y:S01]  /*1260*/  LOP3.LUT R44, R0, 0xf, RZ, 0xc0, !PT ;  /* 0x0000000f002c7812 */ /* 0x000fe200078ec0ff */
[----:B---3--:R-:W-:Y:S01]  /*1270*/  IMAD R4, R4, R62, RZ ;  /* 0x0000003e04047224 */ /* 0x008fe200078e02ff */
[C---:B------:R-:W-:Y:S01]  /*1280*/  LOP3.LUT R3, R0.reuse, 0x60, RZ, 0xc0, !PT ;  /* 0x0000006000037812 */ /* 0x040fe200078ec0ff */
[----:B-1----:R-:W-:Y:S01]  /*1290*/  USHF.L.U32 UR4, UR10, 0x1, URZ ;  /* 0x000000010a047899 */ /* 0x002fe200080006ff */
[----:B0-----:R-:W-:Y:S01]  /*12a0*/  LOP3.LUT R42, R0, 0x10, RZ, 0xc0, !PT ;  /* 0x00000010002a7812 */ /* 0x001fe200078ec0ff */
[C---:B------:R-:W-:Y:S01]  /*12b0*/  IMAD.SHL.U32 R5, R6.reuse, 0x2, RZ ;  /* 0x0000000206057824 */ /* 0x040fe200078e00ff */
[----:B------:R-:W-:Y:S01]  /*12c0*/  LEA.HI R40, R3, R44, RZ, 0x1f ;  /* 0x0000002c03287211 */ /* 0x000fe200078ff8ff */
[----:B------:R-:W-:Y:S01]  /*12d0*/  IMAD.HI R6, R6, 0x2, RZ ;  /* 0x0000000206067827 */ /* 0x000fe200078e02ff */
[----:B------:R-:W-:-:S04]  /*12e0*/  @!UP2 UIADD3 UR8, UPT, UPT, -UR6, 0x100000, URZ ;  /* 0x001000000608a890 */ /* 0x000fc8000fffe1ff */
[----:B------:R-:W-:Y:S02]  /*12f0*/  @!UP2 USHF.L.U32 UR9, UR8, 0xb, URZ ;  /* 0x0000000b0809a899 */ /* 0x000fe400080006ff */
[----:B------:R-:W-:Y:S01]  /*1300*/  @!UP2 USHF.L.U32 UR8, UR8, 0x1, URZ ;  /* 0x000000010808a899 */ /* 0x000fe200080006ff */
[----:B------:R-:W-:Y:S01]  /*1310*/  VOTEU.ALL UP0, P6 ;  /* 0x0000000000ff7886 */ /* 0x000fe20003000000 */
[----:B--2---:R-:W-:Y:S01]  /*1320*/  IADD3 R63, P1, P2, R5, UR4, R24 ;  /* 0x00000004053f7c10 */ /* 0x004fe2000fa3e018 */
[----:B------:R-:W-:Y:S01]  /*1330*/  IMAD.SHL.U32 R41, R42, 0x2, RZ ;  /* 0x000000022a297824 */ /* 0x000fe200078e00ff */
[----:B------:R-:W-:Y:S01]  /*1340*/  UIMAD.WIDE UR4, UR10, 0x2, URZ ;  /* 0x000000020a0478a5 */ /* 0x000fe2000f8e02ff */
[----:B------:R-:W-:Y:S01]  /*1350*/  VIADD R40, R40, UR14 ;  /* 0x0000000e28287c36 */ /* 0x000fe20008000000 */
[----:B------:R-:W-:Y:S01]  /*1360*/  UIADD3 UR10, UPT, UPT, UR13, 0x2000, URZ ;  /* 0x000020000d0a7890 */ /* 0x000fe2000fffe0ff */
[C---:B------:R-:W-:Y:S01]  /*1370*/  VIADD R5, R41.reuse, 0x2 ;  /* 0x0000000229057836 */ /* 0x040fe20000000000 */
[----:B------:R-:W-:Y:S01]  /*1380*/  UIADD3 UR18, UPT, UPT, UR15, 0x100000, URZ ;  /* 0x001000000f127890 */ /* 0x000fe2000fffe0ff */
[----:B------:R-:W-:Y:S01]  /*1390*/  VIADD R43, R41, 0x3 ;  /* 0x00000003292b7836 */ /* 0x000fe20000000000 */
[----:B------:R-:W-:-:S02]  /*13a0*/  IADD3.X R64, PT, PT, R6, UR5, R25, P1, P2 ;  /* 0x0000000506407c10 */ /* 0x000fc40008fe4419 */
[----:B------:R-:W-:Y:S01]  /*13b0*/  ISETP.GE.AND P5, PT, R40, R5, PT ;  /* 0x000000052800720c */ /* 0x000fe20003fa6270 */
[----:B------:R-:W-:Y:S01]  /*13c0*/  IMAD R5, R62, 0x2, R4 ;  /* 0x000000023e057824 */ /* 0x000fe200078e0204 */
[----:B------:R0:W1:Y:S01]  /*13d0*/  @!UP0 SYNCS.EXCH.64 URZ, [UR13+0x4008], UR8 ;  /* 0x004008080dff85b2 */ /* 0x0000620008000100 */
[----:B------:R-:W-:Y:S01]  /*13e0*/  LEA R92, P2, R4, R63, 0x1 ;  /* 0x0000003f045c7211 */ /* 0x000fe200078408ff */
[----:B------:R-:W-:Y:S01]  /*13f0*/  VOTEU.ALL UP0, P6 ;  /* 0x0000000000ff7886 */ /* 0x000fe20003000000 */
[----:B------:R-:W-:-:S04]  /*1400*/  @!UP2 UIADD3 UR4, UPT, UPT, -UR6, 0x100000, URZ ;  /* 0x001000000604a890 */ /* 0x000fc8000fffe1ff */
[----:B------:R-:W-:Y:S02]  /*1410*/  @!UP2 USHF.L.U32 UR5, UR4, 0xb, URZ ;  /* 0x0000000b0405a899 */ /* 0x000fe400080006ff */
[----:B------:R-:W-:Y:S01]  /*1420*/  @!UP2 USHF.L.U32 UR4, UR4, 0x1, URZ ;  /* 0x000000010404a899 */ /* 0x000fe200080006ff */
[----:B------:R-:W-:Y:S02]  /*1430*/  LEA R6, R62, R5, 0x1 ;  /* 0x000000053e067211 */ /* 0x000fe400078e08ff */
[C---:B------:R-:W-:Y:S02]  /*1440*/  LEA R90, P3, R5.reuse, R63, 0x1 ;  /* 0x0000003f055a7211 */ /* 0x040fe400078608ff */
[-C--:B------:R-:W-:Y:S02]  /*1450*/  LEA.HI.X.SX32 R93, R4, R64.reuse, 0x1, P2 ;  /* 0x00000040045d7211 */ /* 0x080fe400010f0eff */
[----:B------:R-:W-:Y:S02]  /*1460*/  LEA.HI.X.SX32 R91, R5, R64, 0x1, P3 ;  /* 0x00000040055b7211 */ /* 0x000fe400018f0eff */
[----:B------:R-:W-:-:S02]  /*1470*/  ISETP.EQ.U32.AND P1, PT, RZ, UR24, P0 ;  /* 0x00000018ff007c0c */ /* 0x000fc40008722070 */
[----:B------:R-:W-:-:S04]  /*1480*/  LEA R88, P2, R6, R63, 0x1 ;  /* 0x0000003f06587211 */ /* 0x000fc800078408ff */
[----:B------:R-:W-:Y:S01]  /*1490*/  LEA.HI.X.SX32 R89, R6, R64, 0x1, P2 ;  /* 0x0000004006597211 */ /* 0x000fe200010f0eff */
[----:B----4-:R-:W-:Y:S04]  /*14a0*/  STS.U16 [R39+UR13+0x1000], R8 ;  /* 0x0010000827007988 */ /* 0x010fe8000800040d */
[----:B------:R-:W-:Y:S04]  /*14b0*/  STS.U16 [R39+UR13+0x1200], R10 ;  /* 0x0012000a27007988 */ /* 0x000fe8000800040d */
[----:B------:R-:W-:Y:S04]  /*14c0*/  STS.U16 [R39+UR13+0x1400], R12 ;  /* 0x0014000c27007988 */ /* 0x000fe8000800040d */
[----:B------:R-:W-:Y:S04]  /*14d0*/  STS.U16 [R39+UR13+0x1600], R14 ;  /* 0x0016000e27007988 */ /* 0x000fe8000800040d */
[----:B------:R-:W-:Y:S04]  /*14e0*/  STS.U16 [R39+UR13+0x1800], R16 ;  /* 0x0018001027007988 */ /* 0x000fe8000800040d */
[----:B------:R-:W-:Y:S04]  /*14f0*/  STS.U16 [R39+UR13+0x1a00], R18 ;  /* 0x001a001227007988 */ /* 0x000fe8000800040d */
[----:B------:R-:W-:Y:S04]  /*1500*/  STS.U16 [R39+UR13+0x1c00], R20 ;  /* 0x001c001427007988 */ /* 0x000fe8000800040d */
[----:B------:R-:W-:Y:S04]  /*1510*/  STS.U16 [R39+UR13+0x1e00], R22 ;  /* 0x001e001627007988 */ /* 0x000fe8000800040d */
[----:B------:R2:W-:Y:S04]  /*1520*/  STS.U16 [R38+UR13+0x1100], R7 ;  /* 0x0011000726007988 */ /* 0x0005e8000800040d */
[----:B------:R0:W-:Y:S04]  /*1530*/  STS.U16 [R38+UR13+0x1300], R9 ;  /* 0x0013000926007988 */ /* 0x0001e8000800040d */
[----:B------:R0:W-:Y:S01]  /*1540*/  STS.U16 [R38+UR13+0x1500], R11 ;  /* 0x0015000b26007988 */ /* 0x0001e2000800040d */
[----:B--2---:R-:W-:-:S03]  /*1550*/  IMAD R7, R62, 0x2, R6 ;  /* 0x000000023e077824 */ /* 0x004fc600078e0206 */
[----:B------:R0:W-:Y:S01]  /*1560*/  STS.U16 [R38+UR13+0x1700], R13 ;  /* 0x0017000d26007988 */ /* 0x0001e2000800040d */
[C---:B------:R-:W-:Y:S01]  /*1570*/  IMAD R8, R62.reuse, 0x2, R7 ;  /* 0x000000023e087824 */ /* 0x040fe200078e0207 */
[CC--:B------:R-:W-:Y:S02]  /*1580*/  LEA R86, P2, R7.reuse, R63.reuse, 0x1 ;  /* 0x0000003f07567211 */ /* 0x0c0fe400078408ff */
[----:B------:R0:W-:Y:S01]  /*1590*/  STS.U16 [R38+UR13+0x1900], R15 ;  /* 0x0019000f26007988 */ /* 0x0001e2000800040d */
[----:B------:R-:W-:Y:S01]  /*15a0*/  IMAD R4, R62, 0x2, R8 ;  /* 0x000000023e047824 */ /* 0x000fe200078e0208 */
[-C--:B------:R-:W-:Y:S02]  /*15b0*/  LEA R84, P3, R8, R63.reuse, 0x1 ;  /* 0x0000003f08547211 */ /* 0x080fe400078608ff */
[----:B------:R0:W-:Y:S01]  /*15c0*/  STS.U16 [R38+UR13+0x1b00], R17 ;  /* 0x001b001126007988 */ /* 0x0001e2000800040d */
[-C--:B------:R-:W-:Y:S01]  /*15d0*/  LEA.HI.X.SX32 R87, R7, R64.reuse, 0x1, P2 ;  /* 0x0000004007577211 */ /* 0x080fe200010f0eff */
[----:B------:R-:W-:Y:S01]  /*15e0*/  IMAD R5, R62, 0x2, R4 ;  /* 0x000000023e057824 */ /* 0x000fe200078e0204 */
[-C--:B------:R-:W-:Y:S01]  /*15f0*/  LEA R82, P4, R4, R63.reuse, 0x1 ;  /* 0x0000003f04527211 */ /* 0x080fe200078808ff */
[----:B------:R0:W-:Y:S01]  /*1600*/  STS.U16 [R38+UR13+0x1d00], R19 ;  /* 0x001d001326007988 */ /* 0x0001e2000800040d */
[-C--:B------:R-:W-:Y:S01]  /*1610*/  LEA.HI.X.SX32 R85, R8, R64.reuse, 0x1, P3 ;  /* 0x0000004008557211 */ /* 0x080fe200018f0eff */
[----:B------:R-:W-:Y:S01]  /*1620*/  IMAD R45, R62, 0x2, R5 ;  /* 0x000000023e2d7824 */ /* 0x000fe200078e0205 */
[-C--:B------:R-:W-:Y:S01]  /*1630*/  LEA.HI.X.SX32 R83, R4, R64.reuse, 0x1, P4 ;  /* 0x0000004004537211 */ /* 0x080fe200020f0eff */
[----:B------:R0:W-:Y:S01]  /*1640*/  STS.U16 [R38+UR13+0x1f00], R21 ;  /* 0x001f001526007988 */ /* 0x0001e2000800040d */
[-C--:B------:R-:W-:Y:S01]  /*1650*/  LEA R80, P4, R5, R63.reuse, 0x1 ;  /* 0x0000003f05507211 */ /* 0x080fe200078808ff */
[----:B------:R-:W-:Y:S01]  /*1660*/  IMAD R46, R62, 0x2, R45 ;  /* 0x000000023e2e7824 */ /* 0x000fe200078e022d */
[----:B------:R-:W-:Y:S01]  /*1670*/  LEA R78, P2, R45, R63, 0x1 ;  /* 0x0000003f2d4e7211 */ /* 0x000fe200078408ff */
[----:B-1----:R1:W-:Y:S06]  /*1680*/  MEMBAR.ALL.CTA ;  /* 0x0000000000007992 */ /* 0x0023ec0000008000 */
[----:B-1----:R-:W-:Y:S04]  /*1690*/  FENCE.VIEW.ASYNC.S ;  /* 0x00000000000073c6 */ /* 0x002fe80000000000 */
[----:B------:R-:W1:Y:S02]  /*16a0*/  FENCE.VIEW.ASYNC.S ;  /* 0x00000000000073c6 */ /* 0x000e640000000000 */
[----:B-1----:R0:W1:Y:S01]  /*16b0*/  @!UP0 SYNCS.EXCH.64 URZ, [UR13+0x2000], UR4 ;  /* 0x002000040dff85b2 */ /* 0x0020620008000100 */
[----:B------:R-:W-:-:S02]  /*16c0*/  LEA.HI.X.SX32 R81, R5, R64, 0x1, P4 ;  /* 0x0000004005517211 */ /* 0x000fc400020f0eff */
[----:B------:R-:W-:Y:S01]  /*16d0*/  LEA R47, R62, R46, 0x1 ;  /* 0x0000002e3e2f7211 */ /* 0x000fe200078e08ff */
[----:B-1----:R-:W-:Y:S01]  /*16e0*/  BAR.SYNC.DEFER_BLOCKING 0x0 ;  /* 0x0000000000007b1d */ /* 0x002fe20000010000 */
[----:B------:R-:W-:-:S03]  /*16f0*/  LEA R60, P3, R46, R63, 0x1 ;  /* 0x0000003f2e3c7211 */ /* 0x000fc600078608ff */
[----:B------:R-:W-:Y:S02]  /*1700*/  IMAD R48, R62, 0x2, R47 ;  /* 0x000000023e307824 */ /* 0x000fe400078e022f */
[----:B0-----:R-:W-:Y:S08]  /*1710*/  @!P1 BRA `(.L_x_6) ;  /* 0x0000000000689947 */ /* 0x001ff00003800000 */
[----:B------:R-:W-:Y:S02]  /*1720*/  UIADD3 UR4, UPT, UPT, UR13, 0x1000, URZ ;  /* 0x000010000d047890 */ /* 0x000fe4000fffe0ff */
[----:B------:R-:W-:Y:S02]  /*1730*/  USHF.R.U32.HI UR6, URZ, 0x4, UR13 ;  /* 0x00000004ff067899 */ /* 0x000fe4000801160d */
[----:B------:R-:W-:Y:S02]  /*1740*/  USHF.R.U32.HI UR4, URZ, 0x4, UR4 ;  /* 0x00000004ff047899 */ /* 0x000fe40008011604 */
[----:B------:R-:W-:Y:S02]  /*1750*/  USGXT.U32 UR6, UR6, 0xe ;  /* 0x0000000e0606789a */ /* 0x000fe40008000000 */
[----:B------:R-:W-:Y:S01]  /*1760*/  USGXT.U32 UR8, UR4, 0xe ;  /* 0x0000000e0408789a */ /* 0x000fe20008000000 */
[----:B------:R-:W-:Y:S01]  /*1770*/  UMOV UR20, 0x80 ;  /* 0x0000008000147882 */ /* 0x000fe20000000000 */
[----:B------:R-:W-:Y:S01]  /*1780*/  UMOV UR21, 0x40004040 ;  /* 0x4000404000157882 */ /* 0x000fe20000000000 */
[----:B------:R-:W-:Y:S01]  /*1790*/  UMOV UR22, 0xfffffffe ;  /* 0xfffffffe00167882 */ /* 0x000fe20000000000 */
[----:B------:R-:W-:Y:S01]  /*17a0*/  UMOV UR23, 0x7fffbfdf ;  /* 0x7fffbfdf00177882 */ /* 0x000fe20000000000 */
[----:B------:R-:W-:Y:S01]  /*17b0*/  UMOV UR7, URZ ;  /* 0x000000ff00077c82 */ /* 0x000fe20008000000 */
[----:B------:R-:W-:Y:S01]  /*17c0*/  UMOV UR9, URZ ;  /* 0x000000ff00097c82 */ /* 0x000fe20008000000 */
[----:B------:R-:W-:-:S02]  /*17d0*/  UIADD3.64 UR20, UPT, UPT, UR6, UR20, URZ ;  /* 0x0000001406147297 */ /* 0x000fc4000fffe0ff */
[----:B------:R-:W-:Y:S01]  /*17e0*/  UIADD3.64 UR22, UPT, UPT, UR8, -UR22, URZ ;  /* 0x8000001608167297 */ /* 0x000fe2000fffe0ff */
[----:B------:R-:W-:Y:S01]  /*17f0*/  UMOV UR26, 0x0 ;  /* 0x00000000001a7882 */ /* 0x000fe20000000000 */
[----:B------:R-:W-:Y:S01]  /*1800*/  UMOV UR27, 0x4108490 ;  /* 0x04108490001b7882 */ /* 0x000fe20000000000 */
[----:B------:R-:W-:Y:S01]  /*1810*/  UMOV UR4, UR10 ;  /* 0x0000000a00047c82 */ /* 0x000fe20008000000 */
[----:B------:R-:W-:Y:S01]  /*1820*/  UMOV UR5, URZ ;  /* 0x000000ff00057c82 */ /* 0x000fe20008000000 */
[----:B------:R-:W-:Y:S01]  /*1830*/  UMOV UR7, 0x40004040 ;  /* 0x4000404000077882 */ /* 0x000fe20000000000 */
[----:B------:R-:W-:Y:S01]  /*1840*/  UMOV UR9, 0x80004020 ;  /* 0x8000402000097882 */ /* 0x000fe20000000000 */
[----:B------:R-:W-:Y:S01]  /*1850*/  UMOV UR30, 0x0 ;  /* 0x00000000001e7882 */ /* 0x000fe20000000000 */
[----:B------:R-:W-:Y:S01]  /*1860*/  UMOV UR31, 0x4108490 ;  /* 0x04108490001f7882 */ /* 0x000fe20000000000 */
[----:B------:R-:W-:Y:S01]  /*1870*/  UMOV UR4, UR4 ;  /* 0x0000000400047c82 */ /* 0x000fe20008000000 */
[----:B------:R0:W-:Y:S01]  /*1880*/  UTCHMMA gdesc[UR6], gdesc[UR8], tmem[UR18], tmem[UR26], idesc[UR27], !UPT ;  /* 0x00ff1a08060075ea */ /* 0x0001e2000f800012 */
[----:B------:R0:W-:Y:S01]  /*1890*/  UTCHMMA gdesc[UR20], gdesc[UR22], tmem[UR18], tmem[UR30], idesc[UR31], UPT ;  /* 0x00ff1e16140075ea */ /* 0x0001e2000b800012 */
[----:B------:R0:W-:Y:S01]  /*18a0*/  UTCBAR [UR4], URZ ;  /* 0x000000ff040073e9 */ /* 0x0001e200080000ff */
[----:B------:R-:W-:Y:S01]  /*18b0*/  NOP ;  /* 0x0000000000007918 */ /* 0x000fe20000000000 */
.L_x_6:
[----:B------:R-:W-:Y:S05]  /*18c0*/  @!P0 BRA `(.L_x_7) ;  /* 0x0000000000088947 */ /* 0x000fea0003800000 */
[----:B------:R-:W1:Y:S02]  /*18d0*/  SYNCS.PHASECHK.TRANS64.TRYWAIT P4, [UR13+0x2000], RZ ;  /* 0x002000ffff0075a7 */ /* 0x000e64000808110d */
[----:B-1----:R-:W-:Y:S05]  /*18e0*/  @!P4 BRA `(.L_x_8) ;  /* 0x00000050001cc947 */ /* 0x002fea0003800000 */
.L_x_7:
[----:B------:R-:W-:Y:S01]  /*18f0*/  BAR.SYNC.DEFER_BLOCKING 0x0 ;  /* 0x0000000000007b1d */ /* 0x000fe20000010000 */
[-C--:B------:R-:W-:Y:S01]  /*1900*/  LEA.HI.X.SX32 R79, R45, R64.reuse, 0x1, P2 ;  /* 0x000000402d4f7211 */ /* 0x080fe200010f0eff */
[----:B------:R-:W-:Y:S01]  /*1910*/  IMAD R45, R62, 0x2, R48 ;  /* 0x000000023e2d7824 */ /* 0x000fe200078e0230 */
[-C--:B------:R-:W-:Y:S01]  /*1920*/  LEA.HI.X.SX32 R61, R46, R64.reuse, 0x1, P3 ;  /* 0x000000402e3d7211 */ /* 0x080fe200018f0eff */
[----:B------:R-:W-:Y:S01]  /*1930*/  VIADD R65, R41, 0x19 ;  /* 0x0000001929417836 */ /* 0x000fe20000000000 */
[CC--:B------:R-:W-:Y:S01]  /*1940*/  LEA R58, P2, R47.reuse, R63.reuse, 0x1 ;  /* 0x0000003f2f3a7211 */ /* 0x0c0fe200078408ff */
[----:B------:R-:W-:Y:S01]  /*1950*/  IMAD R46, R62, 0x2, R45 ;  /* 0x000000023e2e7824 */ /* 0x000fe200078e022d */
[-C--:B------:R-:W-:Y:S01]  /*1960*/  LEA R56, P3, R48, R63.reuse, 0x1 ;  /* 0x0000003f30387211 */ /* 0x080fe200078608ff */
[----:B------:R-:W-:Y:S01]  /*1970*/  LDTM.16dp32bit_t0_t15.x32 R4, tmem[UR16+0x100000] ;  /* 0x10000010000479ee */ /* 0x000fe20008a80000 */
[----:B------:R-:W1:Y:S01]  /*1980*/  LDTM.16dp32bit_t16_t31.x32 R4, tmem[UR16+0x100020] ;  /* 0x10002010000479ee */ /* 0x000e620008aa0000 */
[-C--:B------:R-:W-:Y:S01]  /*1990*/  LEA.HI.X.SX32 R59, R47, R64.reuse, 0x1, P2 ;  /* 0x000000402f3b7211 */ /* 0x080fe200010f0eff */
[----:B------:R-:W-:Y:S01]  /*19a0*/  IMAD R47, R62, 0x2, R46 ;  /* 0x000000023e2f7824 */ /* 0x000fe200078e022e */
[-C--:B------:R-:W-:Y:S01]  /*19b0*/  LEA.HI.X.SX32 R57, R48, R64.reuse, 0x1, P3 ;  /* 0x0000004030397211 */ /* 0x080fe200018f0eff */
[----:B------:R-:W-:Y:S01]  /*19c0*/  VIADD R67, R41, 0x1a ;  /* 0x0000001a29437836 */ /* 0x000fe20000000000 */
[----:B------:R-:W-:Y:S01]  /*19d0*/  LEA R54, P2, R45, R63, 0x1 ;  /* 0x0000003f2d367211 */ /* 0x000fe200078408ff */
[C---:B------:R-:W-:Y:S01]  /*19e0*/  VIADD R69, R41.reuse, 0x1b ;  /* 0x0000001b29457836 */ /* 0x040fe20000000000 */
[----:B------:R-:W-:Y:S01]  /*19f0*/  LEA R49, R62, R47, 0x1 ;  /* 0x0000002f3e317211 */ /* 0x000fe200078e08ff */
[C---:B------:R-:W-:Y:S01]  /*1a00*/  VIADD R71, R41.reuse, 0x1c ;  /* 0x0000001c29477836 */ /* 0x040fe20000000000 */
[----:B------:R-:W-:Y:S01]  /*1a10*/  LEA R52, P3, R46, R63, 0x1 ;  /* 0x0000003f2e347211 */ /* 0x000fe200078608ff */
[----:B------:R-:W-:Y:S01]  /*1a20*/  VIADD R73, R41, 0x1d ;  /* 0x0000001d29497836 */ /* 0x000fe20000000000 */
[-C--:B------:R-:W-:Y:S01]  /*1a30*/  LEA.HI.X.SX32 R55, R45, R64.reuse, 0x1, P2 ;  /* 0x000000402d377211 */ /* 0x080fe200010f0eff */
[----:B------:R-:W-:Y:S01]  /*1a40*/  IMAD R62, R62, 0x2, R49 ;  /* 0x000000023e3e7824 */ /* 0x000fe200078e0231 */
[----:B------:R-:W-:Y:S01]  /*1a50*/  ISETP.GE.AND P4, PT, R40, R43, PT ;  /* 0x0000002b2800720c */ /* 0x000fe20003f86270 */
[C---:B------:R-:W-:Y:S01]  /*1a60*/  VIADD R43, R41.reuse, 0x4 ;  /* 0x00000004292b7836 */ /* 0x040fe20000000000 */
[-C--:B------:R-:W-:Y:S01]  /*1a70*/  LEA.HI.X.SX32 R53, R46, R64.reuse, 0x1, P3 ;  /* 0x000000402e357211 */ /* 0x080fe200018f0eff */
[----:B------:R-:W-:Y:S01]  /*1a80*/  VIADD R45, R41, 0x5 ;  /* 0x00000005292d7836 */ /* 0x000fe20000000000 */
[-C--:B------:R-:W-:Y:S01]  /*1a90*/  LEA R50, P2, R47, R63.reuse, 0x1 ;  /* 0x0000003f2f327211 */ /* 0x080fe200078408ff */
[----:B------:R-:W-:Y:S01]  /*1aa0*/  VIADD R75, R41, 0x1e ;  /* 0x0000001e294b7836 */ /* 0x000fe20000000000 */
[-C--:B------:R-:W-:Y:S01]  /*1ab0*/  LEA R48, P3, R49, R63.reuse, 0x1 ;  /* 0x0000003f31307211 */ /* 0x080fe200078608ff */
[----:B------:R-:W2:Y:S01]  /*1ac0*/  @!P6 SYNCS.CCTL.IV [UR13+0x2000] ;  /* 0x00200000ff00e9b1 */ /* 0x000ea2000800000d */
[-C--:B------:R-:W-:Y:S01]  /*1ad0*/  LEA.HI.X.SX32 R51, R47, R64.reuse, 0x1, P2 ;  /* 0x000000402f337211 */ /* 0x080fe200010f0eff */
[----:B------:R-:W-:Y:S01]  /*1ae0*/  NOP ;  /* 0x0000000000007918 */ /* 0x000fe20000000000 */
[-C--:B------:R-:W-:Y:S01]  /*1af0*/  LEA.HI.X.SX32 R49, R49, R64.reuse, 0x1, P3 ;  /* 0x0000004031317211 */ /* 0x080fe200018f0eff */
[----:B-1----:R-:W-:Y:S01]  /*1b00*/  FMUL R6, R6, UR19 ;  /* 0x0000001306067c20 */ /* 0x002fe20008400000 */
[----:B------:R-:W-:Y:S01]  /*1b10*/  LEA R46, P2, R62, R63, 0x1 ;  /* 0x0000003f3e2e7211 */ /* 0x000fe200078408ff */
[----:B------:R-:W-:Y:S01]  /*1b20*/  FMUL R8, R8, UR19 ;  /* 0x0000001308087c20 */ /* 0x000fe20008400000 */
[----:B------:R-:W-:Y:S01]  /*1b30*/  ISETP.GE.AND P3, PT, R40, R43, PT ;  /* 0x0000002b2800720c */ /* 0x000fe20003f66270 */
[----:B------:R-:W-:Y:S01]  /*1b40*/  VIADD R43, R41, 0x6 ;  /* 0x00000006292b7836 */ /* 0x000fe20000000000 */
[----:B------:R-:W-:Y:S01]  /*1b50*/  LEA.HI.X.SX32 R47, R62, R64, 0x1, P2 ;  /* 0x000000403e2f7211 */ /* 0x000fe200010f0eff */
[----:B------:R-:W-:Y:S01]  /*1b60*/  FMUL R64, R7, UR19 ;  /* 0x0000001307407c20 */ /* 0x000fe20008400000 */
[----:B------:R-:W-:Y:S01]  /*1b70*/  FSEL R125, R6, -INF , P5 ;  /* 0xff800000067d7808 */ /* 0x000fe20002800000 */
[C---:B------:R-:W-:Y:S01]  /*1b80*/  VIADD R7, R41.reuse, 0x7 ;  /* 0x0000000729077836 */ /* 0x040fe20000000000 */
[----:B------:R-:W-:Y:S01]  /*1b90*/  ISETP.GE.AND P5, PT, R40, R43, PT ;  /* 0x0000002b2800720c */ /* 0x000fe20003fa6270 */
[----:B------:R-:W-:Y:S01]  /*1ba0*/  VIADD R43, R41, 0x8 ;  /* 0x00000008292b7836 */ /* 0x000fe20000000000 */
[----:B------:R-:W-:Y:S01]  /*1bb0*/  FSEL R64, R64, -INF , P4 ;  /* 0xff80000040407808 */ /* 0x000fe20002000000 */
[----:B------:R-:W-:Y:S01]  /*1bc0*/  FMUL R10, R10, UR19 ;  /* 0x000000130a0a7c20 */ /* 0x000fe20008400000 */
[----:B------:R-:W-:Y:S01]  /*1bd0*/  ISETP.GE.AND P4, PT, R40, R7, PT ;  /* 0x000000072800720c */ /* 0x000fe20003f86270 */
[----:B------:R-:W-:Y:S01]  /*1be0*/  FMUL R9, R9, UR19 ;  /* 0x0000001309097c20 */ /* 0x000fe20008400000 */
[----:B------:R-:W-:Y:S01]  /*1bf0*/  FSEL R7, R8, -INF , P3 ;  /* 0xff80000008077808 */ /* 0x000fe20001800000 */
[----:B------:R-:W-:Y:S01]  /*1c00*/  FMUL R6, R11, UR19 ;  /* 0x000000130b067c20 */ /* 0x000fe20008400000 */
[----:B------:R-:W-:Y:S01]  /*1c10*/  ISETP.GE.AND P3, PT, R40, R43, PT ;  /* 0x0000002b2800720c */ /* 0x000fe20003f66270 */
[----:B------:R-:W-:Y:S01]  /*1c20*/  FMUL R11, R12, UR19 ;  /* 0x000000130c0b7c20 */ /* 0x000fe20008400000 */
[----:B------:R-:W-:Y:S01]  /*1c30*/  IADD3 R43, PT, PT, R41, 0xa, RZ ;  /* 0x0000000a292b7810 */ /* 0x000fe20007ffe0ff */
[----:B------:R-:W-:Y:S01]  /*1c40*/  FMUL R12, R13, UR19 ;  /* 0x000000130d0c7c20 */ /* 0x000fe20008400000 */
[----:B------:R-:W-:Y:S01]  /*1c50*/  ISETP.GE.AND P2, PT, R40, R45, PT ;  /* 0x0000002d2800720c */ /* 0x000fe20003f46270 */
[C---:B------:R-:W-:Y:S01]  /*1c60*/  VIADD R45, R41.reuse, 0x9 ;  /* 0x00000009292d7836 */ /* 0x040fe20000000000 */
        /* <DEDUP_REMOVED lines=11> */
[C---:B------:R-:W-:Y:S01]  /*1d20*/  VIADD R43, R41.reuse, 0xe ;  /* 0x0000000e292b7836 */ /* 0x040fe20000000000 */
[----:B------:R-:W-:Y:S01]  /*1d30*/  FSEL R12, R12, -INF , P2 ;  /* 0xff8000000c0c7808 */ /* 0x000fe20001000000 */
[----:B------:R-:W-:Y:S01]  /*1d40*/  FMUL R18, R22, UR19 ;  /* 0x0000001316127c20 */ /* 0x000fe20008400000 */
[----:B------:R-:W-:Y:S01]  /*1d50*/  ISETP.GE.AND P2, PT, R40, R13, PT ;  /* 0x0000000d2800720c */ /* 0x000fe20003f46270 */
[----:B------:R-:W-:Y:S01]  /*1d60*/  FMUL R76, R4, UR19 ;  /* 0x00000013044c7c20 */ /* 0x000fe20008400000 */
[----:B------:R-:W-:Y:S01]  /*1d70*/  FSEL R13, R14, -INF , P5 ;  /* 0xff8000000e0d7808 */ /* 0x000fe20002800000 */
[----:B------:R-:W-:Y:S01]  /*1d80*/  FMUL R14, R16, UR19 ;  /* 0x00000013100e7c20 */ /* 0x000fe20008400000 */
[----:B------:R-:W-:Y:S01]  /*1d90*/  ISETP.GE.AND P5, PT, R40, R43, PT ;  /* 0x0000002b2800720c */ /* 0x000fe20003fa6270 */
[----:B------:R-:W-:-:S02]  /*1da0*/  VIADD R43, R41, 0x10 ;  /* 0x00000010292b7836 */ /* 0x000fc40000000000 */
[----:B------:R-:W-:Y:S01]  /*1db0*/  FMUL R5, R5, UR19 ;  /* 0x0000001305057c20 */ /* 0x000fe20008400000 */
[----:B------:R-:W-:Y:S01]  /*1dc0*/  VIADD R45, R41, 0xb ;  /* 0x0000000b292d7836 */ /* 0x000fe20000000000 */
[----:B------:R-:W-:Y:S01]  /*1dd0*/  FSEL R14, R14, -INF , P3 ;  /* 0xff8000000e0e7808 */ /* 0x000fe20001800000 */
[----:B------:R-:W-:Y:S01]  /*1de0*/  FMUL R15, R15, UR19 ;  /* 0x000000130f0f7c20 */ /* 0x000fe20008400000 */
[----:B------:R-:W-:Y:S01]  /*1df0*/  ISETP.GE.AND P3, PT, R40, R43, PT ;  /* 0x0000002b2800720c */ /* 0x000fe20003f66270 */
[----:B------:R-:W-:Y:S01]  /*1e00*/  VIADD R43, R41, 0x12 ;  /* 0x00000012292b7836 */ /* 0x000fe20000000000 */
[----:B------:R-:W-:Y:S01]  /*1e10*/  FSEL R17, R17, -INF , P5 ;  /* 0xff80000011117808 */ /* 0x000fe20002800000 */
[----:B------:R-:W-:Y:S01]  /*1e20*/  FMUL R16, R19, UR19 ;  /* 0x0000001313107c20 */ /* 0x000fe20008400000 */
[----:B------:R-:W-:Y:S01]  /*1e30*/  FSEL R6, R6, -INF , P4 ;  /* 0xff80000006067808 */ /* 0x000fe20002000000 */
[C---:B------:R-:W-:Y:S01]  /*1e40*/  VIADD R19, R41.reuse, 0x13 ;  /* 0x0000001329137836 */ /* 0x040fe20000000000 */
[----:B------:R-:W-:Y:S01]  /*1e50*/  ISETP.GE.AND P5, PT, R40, R43, PT ;  /* 0x0000002b2800720c */ /* 0x000fe20003fa6270 */
[----:B------:R-:W-:Y:S01]  /*1e60*/  FMUL R20, R20, UR19 ;  /* 0x0000001314147c20 */ /* 0x000fe20008400000 */
[----:B------:R-:W-:Y:S01]  /*1e70*/  ISETP.GE.AND P4, PT, R40, R45, PT ;  /* 0x0000002d2800720c */ /* 0x000fe20003f86270 */
[C---:B------:R-:W-:Y:S01]  /*1e80*/  VIADD R45, R41.reuse, 0xf ;  /* 0x0000000f292d7836 */ /* 0x040fe20000000000 */
[----:B------:R-:W-:Y:S01]  /*1e90*/  FSEL R4, R18, -INF , P5 ;  /* 0xff80000012047808 */ /* 0x000fe20002800000 */
[----:B------:R-:W-:Y:S01]  /*1ea0*/  VIADD R43, R41, 0x14 ;  /* 0x00000014292b7836 */ /* 0x000fe20000000000 */
[-C--:B------:R-:W-:Y:S01]  /*1eb0*/  ISETP.GE.AND P5, PT, R40, R41.reuse, PT ;  /* 0x000000292800720c */ /* 0x080fe20003fa6270 */
[----:B------:R-:W-:Y:S01]  /*1ec0*/  FMUL R127, R21, UR19 ;  /* 0x00000013157f7c20 */ /* 0x000fe20008400000 */
[----:B------:R-:W-:Y:S01]  /*1ed0*/  FSEL R15, R15, -INF , P4 ;  /* 0xff8000000f0f7808 */ /* 0x000fe20002000000 */
[----:B------:R-:W-:Y:S01]  /*1ee0*/  VIADD R21, R41, 0x15 ;  /* 0x0000001529157836 */ /* 0x000fe20000000000 */
[----:B------:R-:W-:Y:S01]  /*1ef0*/  FSEL R76, R76, -INF , P5 ;  /* 0xff8000004c4c7808 */ /* 0x000fe20002800000 */
[----:B------:R-:W-:Y:S01]  /*1f00*/  FMUL R66, R24, UR19 ;  /* 0x0000001318427c20 */ /* 0x000fe20008400000 */
[C---:B------:R-:W-:Y:S01]  /*1f10*/  ISETP.GT.AND P5, PT, R40.reuse, R41, PT ;  /* 0x000000292800720c */ /* 0x040fe20003fa4270 */
[----:B------:R-:W-:Y:S01]  /*1f20*/  FMUL R133, R25, UR19 ;  /* 0x0000001319857c20 */ /* 0x000fe20008400000 */
[----:B------:R-:W-:Y:S01]  /*1f30*/  ISETP.GE.AND P4, PT, R40, R45, PT ;  /* 0x0000002d2800720c */ /* 0x000fe20003f86270 */
[----:B------:R-:W-:Y:S01]  /*1f40*/  FMUL R68, R26, UR19 ;  /* 0x000000131a447c20 */ /* 0x000fe20008400000 */
[----:B------:R-:W-:Y:S01]  /*1f50*/  FSEL R145, R5, -INF , P5 ;  /* 0xff80000005917808 */ /* 0x000fe20002800000 */
[----:B------:R-:W-:Y:S01]  /*1f60*/  FMUL R135, R27, UR19 ;  /* 0x000000131b877c20 */ /* 0x000fe20008400000 */
[----:B------:R-:W-:Y:S01]  /*1f70*/  IADD3 R45, PT, PT, R41, 0x11, RZ ;  /* 0x00000011292d7810 */ /* 0x000fe20007ffe0ff */
[----:B------:R-:W-:Y:S01]  /*1f80*/  FMUL R70, R28, UR19 ;  /* 0x000000131c467c20 */ /* 0x000fe20008400000 */
[----:B------:R-:W-:Y:S01]  /*1f90*/  FMNMX3 R5, R76, R145, R125, !PT ;  /* 0x000000914c057276 */ /* 0x000fe2000780007d */
[----:B------:R-:W-:Y:S01]  /*1fa0*/  FMUL R137, R29, UR19 ;  /* 0x000000131d897c20 */ /* 0x000fe20008400000 */
[----:B------:R-:W-:Y:S01]  /*1fb0*/  FSEL R8, R8, -INF , P2 ;  /* 0xff80000008087808 */ /* 0x000fe20001000000 */
[----:B------:R-:W-:Y:S01]  /*1fc0*/  FMUL R72, R30, UR19 ;  /* 0x000000131e487c20 */ /* 0x000fe20008400000 */
[----:B------:R-:W-:Y:S01]  /*1fd0*/  FMNMX3 R5, R5, R64, R7, !PT ;  /* 0x0000004005057276 */ /* 0x000fe20007800007 */
[----:B------:R-:W-:Y:S01]  /*1fe0*/  FMUL R139, R31, UR19 ;  /* 0x000000131f8b7c20 */ /* 0x000fe20008400000 */
[----:B------:R-:W-:Y:S01]  /*1ff0*/  FSEL R16, R16, -INF , P4 ;  /* 0xff80000010107808 */ /* 0x000fe20002000000 */
[----:B------:R-:W-:Y:S01]  /*2000*/  FMUL R74, R32, UR19 ;  /* 0x00000013204a7c20 */ /* 0x000fe20008400000 */
[----:B------:R-:W-:Y:S01]  /*2010*/  FMNMX3 R5, R5, R9, R10, !PT ;  /* 0x0000000905057276 */ /* 0x000fe2000780000a */
[----:B------:R-:W-:Y:S01]  /*2020*/  FMUL R141, R33, UR19 ;  /* 0x00000013218d7c20 */ /* 0x000fe20008400000 */
[----:B------:R-:W-:Y:S01]  /*2030*/  ISETP.GE.AND P4, PT, R40, R19, PT ;  /* 0x000000132800720c */ /* 0x000fe20003f86270 */
[----:B------:R-:W-:Y:S01]  /*2040*/  FMUL R102, R34, UR19 ;  /* 0x0000001322667c20 */ /* 0x000fe20008400000 */
[----:B------:R-:W-:Y:S01]  /*2050*/  FMNMX3 R5, R5, R6, R11, !PT ;  /* 0x0000000605057276 */ /* 0x000fe2000780000b */
[----:B------:R-:W-:Y:S01]  /*2060*/  FMUL R143, R35, UR19 ;  /* 0x00000013238f7c20 */ /* 0x000fe20008400000 */
[----:B------:R-:W-:Y:S01]  /*2070*/  ISETP.GE.AND P2, PT, R40, R45, PT ;  /* 0x0000002d2800720c */ /* 0x000fe20003f46270 */
[----:B------:R-:W-:Y:S01]  /*2080*/  VIADD R45, R41, 0x17 ;  /* 0x00000017292d7836 */ /* 0x000fe20000000000 */
[----:B------:R-:W-:-:S02]  /*2090*/  FMNMX3 R5, R5, R12, R13, !PT ;  /* 0x0000000c05057276 */ /* 0x000fc4000780000d */
[----:B------:R-:W-:Y:S01]  /*20a0*/  FSEL R19, R20, -INF , P3 ;  /* 0xff80000014137808 */ /* 0x000fe20001800000 */
[----:B------:R-:W-:Y:S01]  /*20b0*/  FMUL R20, R23, UR19 ;  /* 0x0000001317147c20 */ /* 0x000fe20008400000 */
[----:B------:R-:W-:Y:S02]  /*20c0*/  FMNMX3 R5, R5, R15, R14, !PT ;  /* 0x0000000f05057276 */ /* 0x000fe4000780000e */
[----:B------:R-:W-:Y:S01]  /*20d0*/  ISETP.GE.AND P3, PT, R40, R43, PT ;  /* 0x0000002b2800720c */ /* 0x000fe20003f66270 */
[----:B------:R-:W-:Y:S01]  /*20e0*/  VIADD R43, R41, 0x16 ;  /* 0x00000016292b7836 */ /* 0x000fe20000000000 */
[----:B------:R-:W-:Y:S02]  /*20f0*/  FMNMX3 R124, R5, R8, R17, !PT ;  /* 0x00000008057c7276 */ /* 0x000fe40007800011 */
[----:B------:R-:W-:Y:S02]  /*2100*/  FSEL R127, R127, -INF , P2 ;  /* 0xff8000007f7f7808 */ /* 0x000fe40001000000 */
[----:B------:R-:W-:-:S02]  /*2110*/  FMNMX3 R124, R124, R16, R19, !PT ;  /* 0x000000107c7c7276 */ /* 0x000fc40007800013 */
[C---:B------:R-:W-:Y:S02]  /*2120*/  ISETP.GE.AND P2, PT, R40.reuse, R21, PT ;  /* 0x000000152800720c */ /* 0x040fe40003f46270 */
[----:B------:R-:W-:Y:S02]  /*2130*/  IADD3 R63, PT, PT, R41, 0x18, RZ ;  /* 0x00000018293f7810 */ /* 0x000fe40007ffe0ff */
[----:B------:R-:W-:Y:S02]  /*2140*/  ISETP.GE.AND P5, PT, R40, R43, PT ;  /* 0x0000002b2800720c */ /* 0x000fe40003fa6270 */
[----:B------:R-:W-:Y:S02]  /*2150*/  FSEL R5, R20, -INF , P4 ;  /* 0xff80000014057808 */ /* 0x000fe40002000000 */
[----:B------:R-:W-:Y:S02]  /*2160*/  FSEL R18, R66, -INF , P3 ;  /* 0xff80000042127808 */ /* 0x000fe40001800000 */
[----:B------:R-:W-:-:S02]  /*2170*/  FMNMX3 R124, R124, R127, R4, !PT ;  /* 0x0000007f7c7c7276 */ /* 0x000fc40007800004 */
[C---:B------:R-:W-:Y:S02]  /*2180*/  ISETP.GE.AND P4, PT, R40.reuse, R45, PT ;  /* 0x0000002d2800720c */ /* 0x040fe40003f86270 */
[----:B------:R-:W-:Y:S02]  /*2190*/  ISETP.GE.AND P3, PT, R40, R63, PT ;  /* 0x0000003f2800720c */ /* 0x000fe40003f66270 */
[----:B------:R-:W-:Y:S02]  /*21a0*/  FSEL R133, R133, -INF , P2 ;  /* 0xff80000085857808 */ /* 0x000fe40001000000 */
[----:B------:R-:W-:Y:S02]  /*21b0*/  FSEL R66, R68, -INF , P5 ;  /* 0xff80000044427808 */ /* 0x000fe40002800000 */
[----:B------:R-:W-:Y:S02]  /*21c0*/  FMNMX3 R124, R124, R5, R18, !PT ;  /* 0x000000057c7c7276 */ /* 0x000fe40007800012 */
[----:B------:R-:W-:-:S02]  /*21d0*/  ISETP.GE.AND P2, PT, R40, R65, PT ;  /* 0x000000412800720c */ /* 0x000fc40003f46270 */
[----:B------:R-:W-:Y:S02]  /*21e0*/  ISETP.GE.AND P5, PT, R40, R67, PT ;  /* 0x000000432800720c */ /* 0x000fe40003fa6270 */
[----:B------:R-:W-:Y:S02]  /*21f0*/  FSEL R135, R135, -INF , P4 ;  /* 0xff80000087877808 */ /* 0x000fe40002000000 */
[----:B------:R-:W-:Y:S02]  /*2200*/  FSEL R68, R70, -INF , P3 ;  /* 0xff80000046447808 */ /* 0x000fe40001800000 */
[----:B------:R-:W-:Y:S02]  /*2210*/  FMNMX3 R124, R124, R133, R66, !PT ;  /* 0x000000857c7c7276 */ /* 0x000fe40007800042 */
[C---:B------:R-:W-:Y:S02]  /*2220*/  ISETP.GE.AND P4, PT, R40.reuse, R69, PT ;  /* 0x000000452800720c */ /* 0x040fe40003f86270 */
[----:B------:R-:W-:-:S02]  /*2230*/  ISETP.GE.AND P3, PT, R40, R71, PT ;  /* 0x000000472800720c */ /* 0x000fc40003f66270 */
[----:B------:R-:W-:Y:S02]  /*2240*/  FSEL R137, R137, -INF , P2 ;  /* 0xff80000089897808 */ /* 0x000fe40001000000 */
[----:B------:R-:W-:Y:S02]  /*2250*/  FSEL R70, R72, -INF , P5 ;  /* 0xff80000048467808 */ /* 0x000fe40002800000 */
[----:B------:R-:W-:Y:S02]  /*2260*/  FMNMX3 R124, R124, R135, R68, !PT ;  /* 0x000000877c7c7276 */ /* 0x000fe40007800044 */
[----:B------:R-:W-:Y:S02]  /*2270*/  IADD3 R77, PT, PT, R41, 0x1f, RZ ;  /* 0x0000001f294d7810 */ /* 0x000fe40007ffe0ff */
[C---:B------:R-:W-:Y:S02]  /*2280*/  ISETP.GE.AND P2, PT, R40.reuse, R73, PT ;  /* 0x000000492800720c */ /* 0x040fe40003f46270 */
[----:B------:R-:W-:-:S02]  /*2290*/  ISETP.GE.AND P5, PT, R40, R75, PT ;  /* 0x0000004b2800720c */ /* 0x000fc40003fa6270 */
[----:B------:R-:W-:Y:S02]  /*22a0*/  FSEL R139, R139, -INF , P4 ;  /* 0xff8000008b8b7808 */ /* 0x000fe40002000000 */
[----:B------:R-:W-:Y:S02]  /*22b0*/  FSEL R72, R74, -INF , P3 ;  /* 0xff8000004a487808 */ /* 0x000fe40001800000 */
[----:B------:R-:W-:Y:S02]  /*22c0*/  FMNMX3 R124, R124, R137, R70, !PT ;  /* 0x000000897c7c7276 */ /* 0x000fe40007800046 */
[----:B------:R-:W-:Y:S02]  /*22d0*/  ISETP.GE.AND P3, PT, R40, R77, PT ;  /* 0x0000004d2800720c */ /* 0x000fe40003f66270 */
[----:B------:R-:W-:Y:S02]  /*22e0*/  FSEL R141, R141, -INF , P2 ;  /* 0xff8000008d8d7808 */ /* 0x000fe40001000000 */
[----:B------:R-:W-:-:S02]  /*22f0*/  FSEL R74, R102, -INF , P5 ;  /* 0xff800000664a7808 */ /* 0x000fc40002800000 */
[----:B------:R-:W-:Y:S02]  /*2300*/  FMNMX3 R124, R124, R139, R72, !PT ;  /* 0x0000008b7c7c7276 */ /* 0x000fe40007800048 */
[----:B------:R-:W-:Y:S02]  /*2310*/  FSEL R143, R143, -INF , P3 ;  /* 0xff8000008f8f7808 */ /* 0x000fe40001800000 */
[----:B------:R-:W-:Y:S02]  /*2320*/  FMNMX3 R124, R124, R141, R74, !PT ;  /* 0x0000008d7c7c7276 */ /* 0x000fe4000780004a */
[----:B------:R-:W-:Y:S02]  /*2330*/  PRMT R22, RZ, 0x7610, R22 ;  /* 0x00007610ff167816 */ /* 0x000fe40000000016 */
[----:B------:R-:W-:Y:S02]  /*2340*/  FMNMX R124, R143, R124, !PT ;  /* 0x0000007c8f7c7209 */ /* 0x000fe40007800000 */
[----:B------:R-:W-:-:S02]  /*2350*/  PRMT R24, RZ, 0x7610, R24 ;  /* 0x00007610ff187816 */ /* 0x000fc40000000018 */
[----:B------:R-:W-:Y:S01]  /*2360*/  PRMT R26, RZ, 0x7610, R26 ;  /* 0x00007610ff1a7816 */ /* 0x000fe2000000001a */
[----:B------:R-:W1:Y:S01]  /*2370*/  SHFL.BFLY PT, R147, R124, 0x10, 0x1f ;  /* 0x0e001f007c937f89 */ /* 0x000e6200000e0000 */
[----:B------:R-:W-:Y:S02]  /*2380*/  PRMT R28, RZ, 0x7610, R28 ;  /* 0x00007610ff1c7816 */ /* 0x000fe4000000001c */
[----:B------:R-:W-:Y:S01]  /*2390*/  PRMT R21, RZ, 0x7610, R21 ;  /* 0x00007610ff157816 */ /* 0x000fe20000000015 */
[----:B------:R3:W5:Y:S01]  /*23a0*/  @P0 LDG.E.U16 R22, desc[UR28][R92.64] ;  /* 0x0000001c5c160981 */ /* 0x000762000c1e1500 */
[----:B------:R-:W-:Y:S02]  /*23b0*/  PRMT R23, RZ, 0x7610, R23 ;  /* 0x00007610ff177816 */ /* 0x000fe40000000017 */
[----:B------:R-:W-:Y:S01]  /*23c0*/  PRMT R25, RZ, 0x7610, R25 ;  /* 0x00007610ff197816 */ /* 0x000fe20000000019 */
[----:B------:R3:W5:Y:S01]  /*23d0*/  @P0 LDG.E.U16 R24, desc[UR28][R84.64] ;  /* 0x0000001c54180981 */ /* 0x000762000c1e1500 */
[----:B------:R-:W-:-:S02]  /*23e0*/  PRMT R27, RZ, 0x7610, R27 ;  /* 0x00007610ff1b7816 */ /* 0x000fc4000000001b */
[----:B------:R-:W-:Y:S01]  /*23f0*/  PRMT R29, RZ, 0x7610, R29 ;  /* 0x00007610ff1d7816 */ /* 0x000fe2000000001d */
[----:B------:R3:W5:Y:S01]  /*2400*/  @P0 LDG.E.U16 R26, desc[UR28][R60.64] ;  /* 0x0000001c3c1a0981 */ /* 0x000762000c1e1500 */
        /* <DEDUP_REMOVED lines=9> */
[----:B-1----:R-:W-:Y:S02]  /*24a0*/  FMNMX3 R20, R124, -INF , R147, !PT ;  /* 0xff8000007c147876 */ /* 0x002fe40007800093 */
[----:B------:R-:W-:Y:S01]  /*24b0*/  PRMT R62, RZ, 0x7610, R62 ;  /* 0x00007610ff3e7816 */ /* 0x000fe2000000003e */
[----:B------:R3:W5:Y:S02]  /*24c0*/  @P0 LDG.E.U16 R25, desc[UR28][R58.64] ;  /* 0x0000001c3a190981 */ /* 0x000764000c1e1500 */
[--C-:B------:R-:W-:Y:S01]  /*24d0*/  FADD R102, R125, -R20.reuse ;  /* 0x800000147d667221 */ /* 0x100fe20000000000 */
[--C-:B------:R-:W-:Y:S01]  /*24e0*/  FADD R6, R6, -R20.reuse ;  /* 0x8000001406067221 */ /* 0x100fe20000000000 */
[--C-:B------:R-:W-:Y:S01]  /*24f0*/  FADD R76, R76, -R20.reuse ;  /* 0x800000144c4c7221 */ /* 0x100fe20000000000 */
[--C-:B------:R-:W-:Y:S01]  /*2500*/  FADD R145, R145, -R20.reuse ;  /* 0x8000001491917221 */ /* 0x100fe20000000000 */
[----:B------:R-:W-:Y:S01]  /*2510*/  FMUL R126, R102, 1.4426950216293334961 ;  /* 0x3fb8aa3b667e7820 */ /* 0x000fe20000400000 */
[--C-:B------:R-:W-:Y:S01]  /*2520*/  FADD R102, R64, -R20.reuse ;  /* 0x8000001440667221 */ /* 0x100fe20000000000 */
[----:B------:R-:W-:Y:S01]  /*2530*/  FMUL R76, R76, 1.4426950216293334961 ;  /* 0x3fb8aa3b4c4c7820 */ /* 0x000fe20000400000 */
[--C-:B------:R-:W-:Y:S01]  /*2540*/  FADD R8, R8, -R20.reuse ;  /* 0x8000001408087221 */ /* 0x100fe20000000000 */
[----:B------:R1:W-:Y:S01]  /*2550*/  MUFU.EX2 R64, R126 ;  /* 0x0000007e00407308 */ /* 0x0003e20000000800 */
[----:B------:R-:W-:Y:S01]  /*2560*/  FMUL R124, R102, 1.4426950216293334961 ;  /* 0x3fb8aa3b667c7820 */ /* 0x000fe20000400000 */
[--C-:B------:R-:W-:Y:S01]  /*2570*/  FADD R102, R7, -R20.reuse ;  /* 0x8000001407667221 */ /* 0x100fe20000000000 */
[----:B------:R-:W-:Y:S01]  /*2580*/  FMUL R145, R145, 1.4426950216293334961 ;  /* 0x3fb8aa3b91917820 */ /* 0x000fe20000400000 */
[--C-:B------:R-:W-:Y:S01]  /*2590*/  FADD R4, R4, -R20.reuse ;  /* 0x8000001404047221 */ /* 0x100fe20000000000 */
[--C-:B------:R-:W-:Y:S01]  /*25a0*/  FADD R5, R5, -R20.reuse ;  /* 0x8000001405057221 */ /* 0x100fe20000000000 */
[--C-:B------:R-:W-:Y:S01]  /*25b0*/  FADD R127, R127, -R20.reuse ;  /* 0x800000147f7f7221 */ /* 0x100fe20000000000 */
[--C-:B------:R-:W-:Y:S01]  /*25c0*/  FADD R18, R18, -R20.reuse ;  /* 0x8000001412127221 */ /* 0x100fe20000000000 */
[--C-:B------:R-:W-:Y:S01]  /*25d0*/  FADD R133, R133, -R20.reuse ;  /* 0x8000001485857221 */ /* 0x100fe20000000000 */
[----:B-1----:R-:W-:Y:S01]  /*25e0*/  FMUL R126, R6, 1.4426950216293334961 ;  /* 0x3fb8aa3b067e7820 */ /* 0x002fe20000400000 */
[--C-:B------:R-:W-:Y:S01]  /*25f0*/  FADD R6, R11, -R20.reuse ;  /* 0x800000140b067221 */ /* 0x100fe20000000000 */
[----:B------:R1:W-:Y:S01]  /*2600*/  MUFU.EX2 R7, R124 ;  /* 0x0000007c00077308 */ /* 0x0003e20000000800 */
[----:B------:R-:W-:Y:S01]  /*2610*/  FMUL R132, R102, 1.4426950216293334961 ;  /* 0x3fb8aa3b66847820 */ /* 0x000fe20000400000 */
[--C-:B------:R-:W-:Y:S01]  /*2620*/  FADD R102, R9, -R20.reuse ;  /* 0x8000001409667221 */ /* 0x100fe20000000000 */
[--C-:B------:R-:W-:Y:S01]  /*2630*/  FADD R66, R66, -R20.reuse ;  /* 0x8000001442427221 */ /* 0x100fe20000000000 */
[--C-:B------:R-:W-:Y:S01]  /*2640*/  FADD R135, R135, -R20.reuse ;  /* 0x8000001487877221 */ /* 0x100fe20000000000 */
[--C-:B------:R-:W-:Y:S01]  /*2650*/  FADD R68, R68, -R20.reuse ;  /* 0x8000001444447221 */ /* 0x100fe20000000000 */
[--C-:B------:R-:W-:Y:S01]  /*2660*/  FADD R137, R137, -R20.reuse ;  /* 0x8000001489897221 */ /* 0x100fe20000000000 */
[--C-:B------:R-:W-:Y:S01]  /*2670*/  FADD R70, R70, -R20.reuse ;  /* 0x8000001446467221 */ /* 0x100fe20000000000 */
[--C-:B------:R-:W-:Y:S01]  /*2680*/  FADD R139, R139, -R20.reuse ;  /* 0x800000148b8b7221 */ /* 0x100fe20000000000 */
[----:B-1----:R-:W-:Y:S01]  /*2690*/  FMUL R124, R6, 1.4426950216293334961 ;  /* 0x3fb8aa3b067c7820 */ /* 0x002fe20000400000 */
[--C-:B------:R-:W-:Y:S01]  /*26a0*/  FADD R6, R12, -R20.reuse ;  /* 0x800000140c067221 */ /* 0x100fe20000000000 */
[----:B------:R-:W-:Y:S01]  /*26b0*/  MUFU.EX2 R76, R76 ;  /* 0x0000004c004c7308 */ /* 0x000fe20000000800 */
[----:B------:R-:W-:Y:S01]  /*26c0*/  FMUL R134, R102, 1.4426950216293334961 ;  /* 0x3fb8aa3b66867820 */ /* 0x000fe20000400000 */
[--C-:B------:R-:W-:Y:S01]  /*26d0*/  FADD R102, R10, -R20.reuse ;  /* 0x800000140a667221 */ /* 0x100fe20000000000 */
[--C-:B------:R-:W-:Y:S01]  /*26e0*/  FADD R72, R72, -R20.reuse ;  /* 0x8000001448487221 */ /* 0x100fe20000000000 */
[--C-:B------:R-:W-:Y:S01]  /*26f0*/  FADD R141, R141, -R20.reuse ;  /* 0x800000148d8d7221 */ /* 0x100fe20000000000 */
[--C-:B------:R-:W-:Y:S01]  /*2700*/  FADD R74, R74, -R20.reuse ;  /* 0x800000144a4a7221 */ /* 0x100fe20000000000 */
[--C-:B------:R-:W-:Y:S01]  /*2710*/  FADD R143, R143, -R20.reuse ;  /* 0x800000148f8f7221 */ /* 0x100fe20000000000 */
[----:B------:R3:W5:Y:S01]  /*2720*/  @P0 LDG.E.U16 R27, desc[UR28][R50.64] ;  /* 0x0000001c321b0981 */ /* 0x000762000c1e1500 */
[----:B------:R-:W1:Y:S03]  /*2730*/  MUFU.EX2 R125, R145 ;  /* 0x00000091007d7308 */ /* 0x000e660000000800 */
[----:B------:R3:W5:Y:S04]  /*2740*/  @P0 LDG.E.U16 R29, desc[UR28][R88.64] ;  /* 0x0000001c581d0981 */ /* 0x000768000c1e1500 */
[----:B------:R3:W5:Y:S01]  /*2750*/  @P0 LDG.E.U16 R31, desc[UR28][R80.64] ;  /* 0x0000001c501f0981 */ /* 0x000762000c1e1500 */
[----:B------:R4:W0:Y:S03]  /*2760*/  MUFU.EX2 R9, R132 ;  /* 0x0000008400097308 */ /* 0x0008260000000800 */
[----:B------:R3:W5:Y:S04]  /*2770*/  @P0 LDG.E.U16 R33, desc[UR28][R56.64] ;  /* 0x0000001c38210981 */ /* 0x000768000c1e1500 */
[----:B------:R3:W5:Y:S01]  /*2780*/  @P0 LDG.E.U16 R35, desc[UR28][R48.64] ;  /* 0x0000001c30230981 */ /* 0x000762000c1e1500 */
[----:B----4-:R-:W-:Y:S01]  /*2790*/  FMUL R132, R6, 1.4426950216293334961 ;  /* 0x3fb8aa3b06847820 */ /* 0x010fe20000400000 */
[--C-:B------:R-:W-:Y:S01]  /*27a0*/  FADD R6, R13, -R20.reuse ;  /* 0x800000140d067221 */ /* 0x100fe20000000000 */
[----:B------:R4:W0:Y:S01]  /*27b0*/  MUFU.EX2 R10, R134 ;  /* 0x00000086000a7308 */ /* 0x0008220000000800 */
[----:B------:R-:W-:Y:S01]  /*27c0*/  FMUL R102, R102, 1.4426950216293334961 ;  /* 0x3fb8aa3b66667820 */ /* 0x000fe20000400000 */
[----:B------:R3:W5:Y:S04]  /*27d0*/  @P0 LDG.E.U16 R30, desc[UR28][R86.64] ;  /* 0x0000001c561e0981 */ /* 0x000768000c1e1500 */
[----:B------:R3:W5:Y:S01]  /*27e0*/  @P0 LDG.E.U16 R32, desc[UR28][R78.64] ;  /* 0x0000001c4e200981 */ /* 0x000762000c1e1500 */
[----:B----4-:R-:W-:Y:S01]  /*27f0*/  FMUL R134, R6, 1.4426950216293334961 ;  /* 0x3fb8aa3b06867820 */ /* 0x010fe20000400000 */
[--C-:B------:R-:W-:Y:S01]  /*2800*/  FADD R6, R15, -R20.reuse ;  /* 0x800000140f067221 */ /* 0x100fe20000000000 */
[----:B------:R-:W-:Y:S01]  /*2810*/  FMUL R8, R8, 1.4426950216293334961 ;  /* 0x3fb8aa3b08087820 */ /* 0x000fe20000400000 */
[----:B------:R3:W5:Y:S02]  /*2820*/  @P0 LDG.E.U16 R34, desc[UR28][R54.64] ;  /* 0x0000001c36220981 */ /* 0x000764000c1e1500 */
[----:B------:R-:W-:Y:S01]  /*2830*/  FMUL R136, R6, 1.4426950216293334961 ;  /* 0x3fb8aa3b06887820 */ /* 0x000fe20000400000 */
[--C-:B------:R-:W-:Y:S01]  /*2840*/  FADD R6, R14, -R20.reuse ;  /* 0x800000140e067221 */ /* 0x100fe20000000000 */
[----:B------:R4:W-:Y:S01]  /*2850*/  MUFU.EX2 R11, R126 ;  /* 0x0000007e000b7308 */ /* 0x0009e20000000800 */
[----:B-1----:R-:W-:Y:S01]  /*2860*/  FADD R145, R76, R125 ;  /* 0x0000007d4c917221 */ /* 0x002fe20000000000 */
[----:B------:R3:W5:Y:S01]  /*2870*/  @P0 LDG.E.U16 R62, desc[UR28][R46.64] ;  /* 0x0000001c2e3e0981 */ /* 0x000762000c1e1500 */
[----:B----4-:R-:W-:Y:S01]  /*2880*/  FMUL R126, R6, 1.4426950216293334961 ;  /* 0x3fb8aa3b067e7820 */ /* 0x010fe20000400000 */
[----:B------:R-:W-:-:S04]  /*2890*/  FADD R6, R17, -R20 ;  /* 0x8000001411067221 */ /* 0x000fc80000000000 */
[----:B------:R-:W1:Y:S08]  /*28a0*/  MUFU.EX2 R102, R102 ;  /* 0x0000006600667308 */ /* 0x000e700000000800 */
[----:B------:R4:W-:Y:S02]  /*28b0*/  MUFU.EX2 R17, R8 ;  /* 0x0000000800117308 */ /* 0x0009e40000000800 */
[----:B----4-:R-:W-:-:S06]  /*28c0*/  FADD R8, R64, R145 ;  /* 0x0000009140087221 */ /* 0x010fcc0000000000 */
[----:B------:R-:W4:Y:S01]  /*28d0*/  MUFU.EX2 R12, R124 ;  /* 0x0000007c000c7308 */ /* 0x000f220000000800 */
[----:B------:R-:W-:Y:S01]  /*28e0*/  FADD R8, R7, R8 ;  /* 0x0000000807087221 */ /* 0x000fe20000000000 */
[----:B------:R-:W-:-:S03]  /*28f0*/  FMUL R4, R4, 1.4426950216293334961 ;  /* 0x3fb8aa3b04047820 */ /* 0x000fc60000400000 */
[----:B0-----:R-:W-:-:S03]  /*2900*/  FADD R147, R9, R8 ;  /* 0x0000000809937221 */ /* 0x001fc60000000000 */
[----:B------:R0:W1:Y:S01]  /*2910*/  MUFU.EX2 R13, R132 ;  /* 0x00000084000d7308 */ /* 0x0000620000000800 */
[----:B------:R-:W-:Y:S01]  /*2920*/  FADD R147, R10, R147 ;  /* 0x000000930a937221 */ /* 0x000fe20000000000 */
[----:B0-----:R-:W-:Y:S01]  /*2930*/  FMUL R132, R6, 1.4426950216293334961 ;  /* 0x3fb8aa3b06847820 */ /* 0x001fe20000400000 */
[----:B------:R-:W-:-:S05]  /*2940*/  FADD R6, R16, -R20 ;  /* 0x8000001410067221 */ /* 0x000fca0000000000 */
[----:B------:R-:W0:Y:S01]  /*2950*/  MUFU.EX2 R15, R134 ;  /* 0x00000086000f7308 */ /* 0x000e220000000800 */
[----:B------:R-:W-:-:S07]  /*2960*/  FMUL R5, R5, 1.4426950216293334961 ;  /* 0x3fb8aa3b05057820 */ /* 0x000fce0000400000 */
[----:B------:R-:W-:Y:S08]  /*2970*/  MUFU.EX2 R16, R132 ;  /* 0x0000008400107308 */ /* 0x000ff00000000800 */
[----:B------:R1:W-:Y:S02]  /*2980*/  MUFU.EX2 R132, R4 ;  /* 0x0000000400847308 */ /* 0x0003e40000000800 */
[----:B-1----:R-:W-:-:S06]  /*2990*/  FADD R4, R102, R147 ;  /* 0x0000009366047221 */ /* 0x002fcc0000000000 */
[----:B------:R-:W1:Y:S08]  /*29a0*/  MUFU.EX2 R14, R136 ;  /* 0x00000088000e7308 */ /* 0x000e700000000800 */
[----:B------:R0:W-:Y:S02]  /*29b0*/  MUFU.EX2 R145, R5 ;  /* 0x0000000500917308 */ /* 0x0001e40000000800 */
[----:B0-----:R-:W-:-:S06]  /*29c0*/  FADD R5, R11, R4 ;  /* 0x000000040b057221 */ /* 0x001fcc0000000000 */
[----:B------:R-:W0:Y:S01]  /*29d0*/  MUFU.EX2 R124, R126 ;  /* 0x0000007e007c7308 */ /* 0x000e220000000800 */
[----:B----4-:R-:W-:Y:S01]  /*29e0*/  FADD R4, R12, R5 ;  /* 0x000000050c047221 */ /* 0x010fe20000000000 */
[----:B------:R-:W-:-:S03]  /*29f0*/  FMUL R134, R6, 1.4426950216293334961 ;  /* 0x3fb8aa3b06867820 */ /* 0x000fc60000400000 */
[----:B------:R-:W-:Y:S01]  /*2a00*/  FADD R4, R13, R4 ;  /* 0x000000040d047221 */ /* 0x000fe20000000000 */
[----:B------:R-:W-:-:S03]  /*2a10*/  FADD R6, R19, -R20 ;  /* 0x8000001413067221 */ /* 0x000fc60000000000 */
[----:B------:R-:W-:Y:S01]  /*2a20*/  FADD R5, R15, R4 ;  /* 0x000000040f057221 */ /* 0x000fe20000000000 */
[----:B------:R-:W4:Y:S01]  /*2a30*/  MUFU.EX2 R19, R134 ;  /* 0x0000008600137308 */ /* 0x000f220000000800 */
[----:B------:R-:W-:Y:S01]  /*2a40*/  FMUL R6, R6, 1.4426950216293334961 ;  /* 0x3fb8aa3b06067820 */ /* 0x000fe20000400000 */
[----:B------:R-:W-:Y:S01]  /*2a50*/  FMUL R127, R127, 1.4426950216293334961 ;  /* 0x3fb8aa3b7f7f7820 */ /* 0x000fe20000400000 */
[----:B-1----:R-:W-:-:S04]  /*2a60*/  FADD R5, R14, R5 ;  /* 0x000000050e057221 */ /* 0x002fc80000000000 */
[----:B0-----:R-:W-:Y:S01]  /*2a70*/  FADD R4, R124, R5 ;  /* 0x000000057c047221 */ /* 0x001fe20000000000 */
[----:B------:R-:W0:Y:S03]  /*2a80*/  MUFU.EX2 R126, R6 ;  /* 0x00000006007e7308 */ /* 0x000e260000000800 */
[----:B------:R-:W-:-:S05]  /*2a90*/  FADD R5, R17, R4 ;  /* 0x0000000411057221 */ /* 0x000fca0000000000 */
[----:B------:R-:W1:Y:S01]  /*2aa0*/  MUFU.EX2 R127, R127 ;  /* 0x0000007f007f7308 */ /* 0x000e620000000800 */
[----:B------:R-:W-:Y:S01]  /*2ab0*/  FADD R4, R16, R5 ;  /* 0x0000000510047221 */ /* 0x000fe20000000000 */
[----:B------:R-:W-:Y:S01]  /*2ac0*/  FMUL R18, R18, 1.4426950216293334961 ;  /* 0x3fb8aa3b12127820 */ /* 0x000fe20000400000 */
[----:B------:R-:W-:Y:S02]  /*2ad0*/  FMUL R133, R133, 1.4426950216293334961 ;  /* 0x3fb8aa3b85857820 */ /* 0x000fe40000400000 */
[----:B----4-:R-:W-:Y:S01]  /*2ae0*/  FADD R5, R19, R4 ;  /* 0x0000000413057221 */ /* 0x010fe20000000000 */
[----:B------:R-:W-:Y:S02]  /*2af0*/  FMUL R66, R66, 1.4426950216293334961 ;  /* 0x3fb8aa3b42427820 */ /* 0x000fe40000400000 */
[----:B------:R-:W4:Y:S01]  /*2b00*/  MUFU.EX2 R18, R18 ;  /* 0x0000001200127308 */ /* 0x000f220000000800 */
[----:B0-----:R-:W-:Y:S01]  /*2b10*/  FADD R4, R126, R5 ;  /* 0x000000057e047221 */ /* 0x001fe20000000000 */
[----:B------:R-:W-:-:S06]  /*2b20*/  FMUL R135, R135, 1.4426950216293334961 ;  /* 0x3fb8aa3b87877820 */ /* 0x000fcc0000400000 */
[----:B------:R-:W0:Y:S01]  /*2b30*/  MUFU.EX2 R133, R133 ;  /* 0x0000008500857308 */ /* 0x000e220000000800 */
[----:B-1----:R-:W-:Y:S01]  /*2b40*/  FADD R5, R127, R4 ;  /* 0x000000047f057221 */ /* 0x002fe20000000000 */
[----:B------:R-:W-:-:S03]  /*2b50*/  FMUL R68, R68, 1.4426950216293334961 ;  /* 0x3fb8aa3b44447820 */ /* 0x000fc60000400000 */
[----:B------:R-:W-:-:S03]  /*2b60*/  FADD R4, R132, R5 ;  /* 0x0000000584047221 */ /* 0x000fc60000000000 */
[----:B------:R-:W1:Y:S01]  /*2b70*/  MUFU.EX2 R66, R66 ;  /* 0x0000004200427308 */ /* 0x000e620000000800 */
[----:B------:R-:W-:Y:S01]  /*2b80*/  FADD R5, R145, R4 ;  /* 0x0000000491057221 */ /* 0x000fe20000000000 */
[----:B------:R-:W-:-:S06]  /*2b90*/  FMUL R137, R137, 1.4426950216293334961 ;  /* 0x3fb8aa3b89897820 */ /* 0x000fcc0000400000 */
[----:B------:R-:W1:Y:S01]  /*2ba0*/  MUFU.EX2 R135, R135 ;  /* 0x0000008700877308 */ /* 0x000e620000000800 */
[----:B----4-:R-:W-:Y:S01]  /*2bb0*/  FADD R4, R18, R5 ;  /* 0x0000000512047221 */ /* 0x010fe20000000000 */
[----:B------:R-:W-:-:S06]  /*2bc0*/  FMUL R70, R70, 1.4426950216293334961 ;  /* 0x3fb8aa3b46467820 */ /* 0x000fcc0000400000 */
[----:B------:R-:W4:Y:S01]  /*2bd0*/  MUFU.EX2 R68, R68 ;  /* 0x0000004400447308 */ /* 0x000f220000000800 */
[----:B0-----:R-:W-:Y:S01]  /*2be0*/  FADD R5, R133, R4 ;  /* 0x0000000485057221 */ /* 0x001fe20000000000 */
[----:B------:R-:W-:-:S06]  /*2bf0*/  FMUL R139, R139, 1.4426950216293334961 ;  /* 0x3fb8aa3b8b8b7820 */ /* 0x000fcc0000400000 */
[----:B------:R-:W0:Y:S01]  /*2c00*/  MUFU.EX2 R137, R137 ;  /* 0x0000008900897308 */ /* 0x000e220000000800 */
[----:B-1----:R-:W-:Y:S01]  /*2c10*/  FADD R4, R66, R5 ;  /* 0x0000000542047221 */ /* 0x002fe20000000000 */
[----:B------:R-:W-:-:S06]  /*2c20*/  FMUL R72, R72, 1.4426950216293334961 ;  /* 0x3fb8aa3b48487820 */ /* 0x000fcc0000400000 */
        /* <DEDUP_REMOVED lines=10> */
[----:B-1----:R-:W-:-:S07]  /*2cd0*/  FADD R4, R70, R5 ;  /* 0x0000000546047221 */ /* 0x002fce0000000000 */
[----:B------:R-:W1:Y:S01]  /*2ce0*/  MUFU.EX2 R74, R74 ;  /* 0x0000004a004a7308 */ /* 0x000e620000000800 */
[----:B------:R-:W-:Y:S01]  /*2cf0*/  FADD R147, R139, R4 ;  /* 0x000000048b937221 */ /* 0x000fe20000000000 */
[----:B------:R-:W-:-:S06]  /*2d00*/  F2FP.BF16.F32.PACK_AB R6, R10, R9 ;  /* 0x000000090a06723e */ /* 0x000fcc00000010ff */
[----:B------:R-:W2:Y:S01]  /*2d10*/  MUFU.EX2 R143, R143 ;  /* 0x0000008f008f7308 */ /* 0x000ea20000000800 */
[----:B----4-:R-:W-:Y:S01]  /*2d20*/  FADD R10, R72, R147 ;  /* 0x00000093480a7221 */ /* 0x010fe20000000000 */
[----:B------:R-:W-:Y:S02]  /*2d30*/  F2FP.BF16.F32.PACK_AB R8, R13, R12 ;  /* 0x0000000c0d08723e */ /* 0x000fe400000010ff */
[----:B------:R-:W-:Y:S01]  /*2d40*/  F2FP.BF16.F32.PACK_AB R5, R7, R64 ;  /* 0x000000400705723e */ /* 0x000fe200000010ff */
[----:B0-----:R-:W-:Y:S01]  /*2d50*/  FADD R13, R141, R10 ;  /* 0x0000000a8d0d7221 */ /* 0x001fe20000000000 */
[----:B------:R-:W-:Y:S02]  /*2d60*/  F2FP.BF16.F32.PACK_AB R7, R11, R102 ;  /* 0x000000660b07723e */ /* 0x000fe400000010ff */
[----:B------:R-:W-:Y:S01]  /*2d70*/  F2FP.BF16.F32.PACK_AB R11, R19, R16 ;  /* 0x00000010130b723e */ /* 0x000fe200000010ff */
[----:B-1----:R-:W-:Y:S01]  /*2d80*/  FADD R16, R74, R13 ;  /* 0x0000000d4a107221 */ /* 0x002fe20000000000 */
[----:B------:R-:W-:-:S03]  /*2d90*/  F2FP.BF16.F32.PACK_AB R4, R125, R76 ;  /* 0x0000004c7d04723e */ /* 0x000fc600000010ff */
[----:B--2---:R-:W-:Y:S01]  /*2da0*/  FADD R64, R143, R16 ;  /* 0x000000108f407221 */ /* 0x004fe20000000000 */
[----:B------:R-:W-:Y:S02]  /*2db0*/  F2FP.BF16.F32.PACK_AB R9, R14, R15 ;  /* 0x0000000f0e09723e */ /* 0x000fe400000010ff */
[----:B------:R-:W-:Y:S02]  /*2dc0*/  F2FP.BF16.F32.PACK_AB R10, R17, R124 ;  /* 0x0000007c110a723e */ /* 0x000fe400000010ff */
[----:B------:R3:W0:Y:S01]  /*2dd0*/  SHFL.BFLY PT, R125, R64, 0x10, 0x1f ;  /* 0x0e001f00407d7f89 */ /* 0x00062200000e0000 */
[----:B------:R-:W-:Y:S02]  /*2de0*/  F2FP.BF16.F32.PACK_AB R14, R133, R18 ;  /* 0x00000012850e723e */ /* 0x000fe400000010ff */
[----:B------:R-:W-:Y:S02]  /*2df0*/  F2FP.BF16.F32.PACK_AB R12, R127, R126 ;  /* 0x0000007e7f0c723e */ /* 0x000fe400000010ff */
[----:B------:R-:W-:-:S02]  /*2e00*/  F2FP.BF16.F32.PACK_AB R13, R145, R132 ;  /* 0x00000084910d723e */ /* 0x000fc400000010ff */
[----:B------:R-:W-:Y:S02]  /*2e10*/  F2FP.BF16.F32.PACK_AB R15, R135, R66 ;  /* 0x00000042870f723e */ /* 0x000fe400000010ff */
[----:B------:R-:W-:Y:S02]  /*2e20*/  F2FP.BF16.F32.PACK_AB R16, R137, R68 ;  /* 0x000000448910723e */ /* 0x000fe400000010ff */
[----:B------:R-:W-:Y:S02]  /*2e30*/  F2FP.BF16.F32.PACK_AB R17, R139, R70 ;  /* 0x000000468b11723e */ /* 0x000fe400000010ff */
[----:B------:R-:W-:Y:S02]  /*2e40*/  F2FP.BF16.F32.PACK_AB R18, R141, R72 ;  /* 0x000000488d12723e */ /* 0x000fe400000010ff */
[----:B------:R-:W-:Y:S01]  /*2e50*/  F2FP.BF16.F32.PACK_AB R19, R143, R74 ;  /* 0x0000004a8f13723e */ /* 0x000fe200000010ff */
[----:B---3--:R-:W-:Y:S06]  /*2e60*/  @!P0 BRA `(.L_x_9) ;  /* 0x0000000000088947 */ /* 0x008fec0003800000 */
[----:B------:R1:W-:Y:S01]  /*2e70*/  STTM.16dp32bit_t0_t15.x16 tmem[UR16+0x20], R4 ;  /* 0x00002004000079ed */ /* 0x0003e20008a00010 */
[----:B------:R1:W-:Y:S02]  /*2e80*/  STTM.16dp32bit_t16_t31.x16 tmem[UR16+0x30], R4 ;  /* 0x00003004000079ed */ /* 0x0003e40008a20010 */
.L_x_9:
[----:B-----5:R2:W-:Y:S01]  /*2e90*/  STS.U16 [R39+UR13+0x1000], R22 ;  /* 0x0010001627007988 */ /* 0x0205e2000800040d */
[----:B-1----:R-:W-:-:S03]  /*2ea0*/  FADD R4, -R20, -INF ;  /* 0xff80000014047421 */ /* 0x002fc60000000100 */
[----:B------:R1:W-:Y:S04]  /*2eb0*/  STS.U16 [R39+UR13+0x1400], R24 ;  /* 0x0014001827007988 */ /* 0x0003e8000800040d */
[----:B------:R1:W-:Y:S01]  /*2ec0*/  STS.U16 [R39+UR13+0x1800], R26 ;  /* 0x0018001a27007988 */ /* 0x0003e2000800040d */
[----:B--2---:R-:W-:-:S03]  /*2ed0*/  FMUL R22, R4, 1.4426950216293334961 ;  /* 0x3fb8aa3b04167820 */ /* 0x004fc60000400000 */
[----:B------:R1:W-:Y:S04]  /*2ee0*/  STS.U16 [R39+UR13+0x1c00], R28 ;  /* 0x001c001c27007988 */ /* 0x0003e8000800040d */
[----:B------:R1:W-:Y:S01]  /*2ef0*/  STS.U16 [R38+UR13+0x1100], R21 ;  /* 0x0011001526007988 */ /* 0x0003e2000800040d */
[----:B------:R-:W2:Y:S03]  /*2f00*/  MUFU.EX2 R22, R22 ;  /* 0x0000001600167308 */ /* 0x000ea60000000800 */
[----:B------:R1:W-:Y:S04]  /*2f10*/  STS.U16 [R38+UR13+0x1500], R23 ;  /* 0x0015001726007988 */ /* 0x0003e8000800040d */
        /* <DEDUP_REMOVED lines=9> */
[----:B------:R1:W-:Y:S01]  /*2fb0*/  STS.U16 [R37+UR13+0x1f00], R62 ;  /* 0x001f003e25007988 */ /* 0x0003e2000800040d */
[----:B------:R-:W3:Y:S02]  /*2fc0*/  FENCE.VIEW.ASYNC.T ;  /* 0x00000000000073c6 */ /* 0x000ee40000000200 */
[----:B---3--:R-:W-:Y:S06]  /*2fd0*/  BAR.SYNC.DEFER_BLOCKING 0x0 ;  /* 0x0000000000007b1d */ /* 0x008fec0000010000 */
[----:B------:R-:W3:Y:S01]  /*2fe0*/  LDTM.16dp32bit_t0_t15.x16 R4, tmem[UR16] ;  /* 0x00000010000479ee */ /* 0x000ee20008a00000 */
[----:B------:R-:W4:Y:S01]  /*2ff0*/  LDTM.16dp32bit_t16_t31.x16 R4, tmem[UR16+0x10] ;  /* 0x00001010000479ee */ /* 0x000f220008a20000 */
[----:B------:R-:W-:Y:S01]  /*3000*/  NOP ;  /* 0x0000000000007918 */ /* 0x000fe20000000000 */
[----:B-12---:R-:W-:Y:S05]  /*3010*/  @!P0 BRA `(.L_x_10) ;  /* 0x0000000000488947 */ /* 0x006fea0003800000 */
[C---:B---34-:R-:W-:Y:S01]  /*3020*/  FMUL R4, R22.reuse, R4 ;  /* 0x0000000416047220 */ /* 0x058fe20000400000 */
[C---:B------:R-:W-:Y:S01]  /*3030*/  FMUL R5, R22.reuse, R5 ;  /* 0x0000000516057220 */ /* 0x040fe20000400000 */
        /* <DEDUP_REMOVED lines=13> */
[----:B------:R-:W-:-:S04]  /*3110*/  FMUL R19, R22, R19 ;  /* 0x0000001316137220 */ /* 0x000fc80000400000 */
[----:B------:R1:W-:Y:S01]  /*3120*/  STTM.16dp32bit_t0_t15.x16 tmem[UR16], R4 ;  /* 0x00000004000079ed */ /* 0x0003e20008a00010 */
[----:B------:R1:W-:Y:S02]  /*3130*/  STTM.16dp32bit_t16_t31.x16 tmem[UR16+0x10], R4 ;  /* 0x00001004000079ed */ /* 0x0003e40008a20010 */
.L_x_10:
[----:B----4-:R-:W2:Y:S02]  /*3140*/  FENCE.VIEW.ASYNC.T ;  /* 0x00000000000073c6 */ /* 0x010ea40000000200 */
[----:B--2---:R-:W-:Y:S01]  /*3150*/  BAR.SYNC.DEFER_BLOCKING 0x0 ;  /* 0x0000000000007b1d */ /* 0x004fe20000010000 */
[----:B0-----:R-:W-:Y:S01]  /*3160*/  FADD R125, R64, R125 ;  /* 0x0000007d407d7221 */ /* 0x001fe20000000000 */
[----:B------:R-:W-:Y:S02]  /*3170*/  UISETP.GE.AND UP0, UPT, UR14, 0x1, UPT ;  /* 0x000000010e00788c */ /* 0x000fe4000bf06270 */
[----:B------:R-:W-:Y:S01]  /*3180*/  UIADD3 UR19, UPT, UPT, UR15, 0x20, URZ ;  /* 0x000000200f137890 */ /* 0x000fe2000fffe0ff */
[----:B------:R-:W-:Y:S01]  /*3190*/  FADD R125, R22, R125 ;  /* 0x0000007d167d7221 */ /* 0x000fe20000000000 */
[----:B------:R0:W-:Y:S06]  /*31a0*/  MEMBAR.ALL.CTA ;  /* 0x0000000000007992 */ /* 0x0001ec0000008000 */
[----:B0-----:R-:W0:Y:S02]  /*31b0*/  FENCE.VIEW.ASYNC.S ;  /* 0x00000000000073c6 */ /* 0x001e240000000000 */
[----:B0-----:R-:W-:Y:S06]  /*31c0*/  BAR.SYNC.DEFER_BLOCKING 0x0 ;  /* 0x0000000000007b1d */ /* 0x001fec0000010000 */
[----:B------:R-:W-:Y:S05]  /*31d0*/  @!P1 BRA `(.L_x_11) ;  /* 0x0000000000749947 */ /* 0x000fea0003800000 */
[----:B------:R-:W-:Y:S02]  /*31e0*/  UIADD3 UR4, UPT, UPT, UR13, 0x1000, URZ ;  /* 0x000010000d047890 */ /* 0x000fe4000fffe0ff */
[----:B------:R-:W-:Y:S02]  /*31f0*/  UIADD3 UR8, UPT, UPT, UR15, 0x28, URZ ;  /* 0x000000280f087890 */ /* 0x000fe4000fffe0ff */
[----:B------:R-:W-:Y:S02]  /*3200*/  USHF.R.U32.HI UR4, URZ, 0x4, UR4 ;  /* 0x00000004ff047899 */ /* 0x000fe40008011604 */
[----:B------:R-:W-:Y:S02]  /*3210*/  UIADD3 UR9, UPT, UPT, UR15, 0x30, URZ ;  /* 0x000000300f097890 */ /* 0x000fe4000fffe0ff */
[----:B------:R-:W-:Y:S02]  /*3220*/  USGXT.U32 UR6, UR4, 0xe ;  /* 0x0000000e0406789a */ /* 0x000fe40008000000 */
[----:B------:R-:W-:-:S02]  /*3230*/  UIADD3 UR25, UPT, UPT, UR15, 0x38, URZ ;  /* 0x000000380f197890 */ /* 0x000fc4000fffe0ff */
[----:B------:R-:W-:Y:S01]  /*3240*/  UIADD3 UR26, UP3, UPT, UR6, 0x2, URZ ;  /* 0x00000002061a7890 */ /* 0x000fe2000ff7e0ff */
[----:B------:R-:W-:Y:S01]  /*3250*/  UMOV UR4, URZ ;  /* 0x000000ff00047c82 */ /* 0x000fe20008000000 */
[----:B------:R-:W-:Y:S02]  /*3260*/  UMOV UR30, 0x0 ;  /* 0x00000000001e7882 */ /* 0x000fe40000000000 */
[----:B------:R-:W-:Y:S01]  /*3270*/  UIADD3.X UR27, UPT, UPT, UR4, 0x40004040, URZ, UP3, !UPT ;  /* 0x40004040041b7890 */ /* 0x000fe20009ffe4ff */
[----:B------:R-:W-:Y:S01]  /*3280*/  UMOV UR31, 0x4080490 ;  /* 0x04080490001f7882 */ /* 0x000fe20000000000 */
[----:B------:R-:W-:Y:S02]  /*3290*/  UMOV UR7, 0x40004040 ;  /* 0x4000404000077882 */ /* 0x000fe40000000000 */
[----:B------:R-:W-:Y:S01]  /*32a0*/  UIADD3.64 UR20, UPT, UPT, UR26, 0x2, URZ ;  /* 0x000000021a147897 */ /* 0x000fe2000fffe0ff */
[----:B------:R0:W-:Y:S01]  /*32b0*/  UTCHMMA tmem[UR19], gdesc[UR6], tmem[UR15], tmem[UR30], idesc[UR31], UPT ;  /* 0x00ff1e06130079ea */ /* 0x0001e2000b80000f */
[----:B------:R-:W-:Y:S01]  /*32c0*/  UIADD3.64 UR22, UPT, UPT, UR26, 0x4, URZ ;  /* 0x000000041a167897 */ /* 0x000fe2000fffe0ff */
[----:B------:R-:W-:Y:S01]  /*32d0*/  UMOV UR34, 0x0 ;  /* 0x0000000000227882 */ /* 0x000fe20000000000 */
[----:B------:R-:W-:Y:S01]  /*32e0*/  UMOV UR35, 0x4080490 ;  /* 0x0408049000237882 */ /* 0x000fe20000000000 */
[----:B------:R-:W-:Y:S01]  /*32f0*/  UMOV UR36, 0x0 ;  /* 0x0000000000247882 */ /* 0x000fe20000000000 */
[----:B------:R-:W-:Y:S01]  /*3300*/  UMOV UR37, 0x4080490 ;  /* 0x0408049000257882 */ /* 0x000fe20000000000 */
[----:B------:R-:W-:Y:S01]  /*3310*/  UMOV UR4, UR17 ;  /* 0x0000001100047c82 */ /* 0x000fe20008000000 */
[----:B------:R-:W-:Y:S01]  /*3320*/  UMOV UR5, URZ ;  /* 0x000000ff00057c82 */ /* 0x000fe20008000000 */
[----:B------:R-:W-:Y:S01]  /*3330*/  UMOV UR38, 0x0 ;  /* 0x0000000000267882 */ /* 0x000fe20000000000 */
[----:B------:R-:W-:Y:S01]  /*3340*/  UMOV UR39, 0x4080490 ;  /* 0x0408049000277882 */ /* 0x000fe20000000000 */
[----:B------:R0:W-:Y:S01]  /*3350*/  UTCHMMA tmem[UR8], gdesc[UR26], tmem[UR15], tmem[UR34], idesc[UR35], UPT ;  /* 0x00ff221a080079ea */ /* 0x0001e2000b80000f */
[----:B------:R-:W-:Y:S01]  /*3360*/  UMOV UR4, UR4 ;  /* 0x0000000400047c82 */ /* 0x000fe20008000000 */
[----:B------:R0:W-:Y:S01]  /*3370*/  UTCHMMA tmem[UR9], gdesc[UR20], tmem[UR15], tmem[UR36], idesc[UR37], UPT ;  /* 0x00ff2414090079ea */ /* 0x0001e2000b80000f */
[----:B------:R0:W-:Y:S01]  /*3380*/  UTCHMMA tmem[UR25], gdesc[UR22], tmem[UR15], tmem[UR38], idesc[UR39], UPT ;  /* 0x00ff2616190079ea */ /* 0x0001e2000b80000f */
[----:B------:R0:W-:Y:S01]  /*3390*/  UTCBAR [UR4], URZ ;  /* 0x000000ff040073e9 */ /* 0x0001e200080000ff */
[----:B------:R-:W-:Y:S01]  /*33a0*/  NOP ;  /* 0x0000000000007918 */ /* 0x000fe20000000000 */
.L_x_11:
[----:B------:R-:W-:Y:S01]  /*33b0*/  FSEL R20, R20, -INF , P0 ;  /* 0xff80000014147808 */ /* 0x000fe20000000000 */
[----:B0-----:R-:W-:Y:S01]  /*33c0*/  UMOV UR6, URZ ;  /* 0x000000ff00067c82 */ /* 0x001fe20008000000 */
[----:B------:R-:W-:Y:S01]  /*33d0*/  FSEL R62, R125, 1, P0 ;  /* 0x3f8000007d3e7808 */ /* 0x000fe20000000000 */
[----:B------:R-:W-:Y:S06]  /*33e0*/  BRA.U !UP0, `(.L_x_12) ;  /* 0x00000025082c7547 */ /* 0x000fec000b800000 */
[----:B------:R-:W-:Y:S01]  /*33f0*/  UIADD3 UR4, UPT, UPT, UR13, 0x3000, URZ ;  /* 0x000030000d047890 */ /* 0x000fe2000fffe0ff */
[----:B------:R-:W-:Y:S01]  /*3400*/  IMAD.SHL.U32 R103, R103, 0x40, RZ ;  /* 0x0000004067677824 */ /* 0x000fe200078e00ff */
[----:B------:R-:W-:Y:S01]  /*3410*/  USHF.R.U32.HI UR42, URZ, 0x4, UR13 ;  /* 0x00000004ff2a7899 */ /* 0x000fe2000801160d */
[----:B------:R-:W-:Y:S01]  /*3420*/  IMAD.MOV.U32 R133, RZ, RZ, R20 ;  /* 0x000000ffff857224 */ /* 0x000fe200078e0014 */
[----:B------:R-:W-:Y:S01]  /*3430*/  USHF.R.U32.HI UR4, URZ, 0x4, UR4 ;  /* 0x00000004ff047899 */ /* 0x000fe20008011604 */
[----:B------:R-:W-:Y:S01]  /*3440*/  IMAD.MOV.U32 R64, RZ, RZ, RZ ;  /* 0x000000ffff407224 */ /* 0x000fe200078e00ff */
[----:B------:R-:W-:Y:S01]  /*3450*/  USHF.L.U32 UR22, UR11, 0x6, URZ ;  /* 0x000000060b167899 */ /* 0x000fe200080006ff */
[----:B------:R-:W-:Y:S01]  /*3460*/  IMAD.MOV.U32 R125, RZ, RZ, R103 ;  /* 0x000000ffff7d7224 */ /* 0x000fe200078e0067 */
[----:B------:R-:W-:Y:S02]  /*3470*/  USGXT.U32 UR23, UR4, 0xe ;  /* 0x0000000e0417789a */ /* 0x000fe40008000000 */
[----:B------:R-:W-:-:S02]  /*3480*/  USHF.R.U32.HI UR10, URZ, 0x4, UR10 ;  /* 0x00000004ff0a7899 */ /* 0x000fc4000801160a */
[----:B------:R-:W-:Y:S01]  /*3490*/  USGXT.U32 UR42, UR42, 0xe ;  /* 0x0000000e2a2a789a */ /* 0x000fe20008000000 */
[----:B------:R-:W-:Y:S01]  /*34a0*/  IMAD.U32 R127, RZ, RZ, UR22 ;  /* 0x00000016ff7f7e24 */ /* 0x000fe2000f8e00ff */
[----:B------:R-:W-:Y:S01]  /*34b0*/  UIADD3 UR36, UP0, UPT, UR23, 0x2, URZ ;  /* 0x0000000217247890 */ /* 0x000fe2000ff1e0ff */
[----:B------:R-:W-:Y:S01]  /*34c0*/  UMOV UR5, URZ ;  /* 0x000000ff00057c82 */ /* 0x000fe20008000000 */
[----:B------:R-:W-:Y:S02]  /*34d0*/  USGXT.U32 UR4, UR10, 0xe ;  /* 0x0000000e0a04789a */ /* 0x000fe40008000000 */
[----:B------:R-:W-:Y:S02]  /*34e0*/  UIADD3 UR34, UP4, UPT, UR42, 0x80, URZ ;  /* 0x000000802a227890 */ /* 0x000fe4000ff9e0ff */
[----:B------:R-:W-:Y:S01]  /*34f0*/  UIADD3.X UR37, UPT, UPT, UR5, 0x40004040, URZ, UP0, !UPT ;  /* 0x4000404005257890 */ /* 0x000fe200087fe4ff */
[----:B------:R-:W-:Y:S01]  /*3500*/  UMOV UR6, URZ ;  /* 0x000000ff00067c82 */ /* 0x000fe20008000000 */
[----:B------:R-:W-:Y:S01]  /*3510*/  UMOV UR20, 0xfffffffe ;  /* 0xfffffffe00147882 */ /* 0x000fe20000000000 */
[----:B------:R-:W-:Y:S01]  /*3520*/  UMOV UR21, 0x7fffbfdf ;  /* 0x7fffbfdf00157882 */ /* 0x000fe20000000000 */
[----:B------:R-:W-:Y:S01]  /*3530*/  UISETP.NE.U32.AND UP3, UPT, UR24, URZ, UPT ;  /* 0x000000ff1800728c */ /* 0x000fe2000bf65070 */
[----:B------:R-:W-:Y:S01]  /*3540*/  UMOV UR33, 0x1 ;  /* 0x0000000100217882 */ /* 0x000fe20000000000 */
[----:B------:R-:W0:Y:S01]  /*3550*/  LDCU UR43, c[0x0][0x3a8] ;  /* 0x00007500ff2b77ac */ /* 0x000e220008000800 */
[----:B------:R-:W-:-:S02]  /*3560*/  UIADD3.X UR35, UPT, UPT, UR6, 0x40004040, URZ, UP4, !UPT ;  /* 0x4000404006237890 */ /* 0x000fc4000a7fe4ff */
[----:B------:R-:W-:Y:S02]  /*3570*/  UIADD3.64 UR20, UPT, UPT, UR4, -UR20, URZ ;  /* 0x8000001404147297 */ /* 0x000fe4000fffe0ff */
[----:B------:R-:W-:Y:S02]  /*3580*/  UIADD3.64 UR40, UPT, UPT, UR36, 0x2, URZ ;  /* 0x0000000224287897 */ /* 0x000fe4000fffe0ff */
[----:B------:R-:W-:Y:S01]  /*3590*/  UIADD3.64 UR38, UPT, UPT, UR36, 0x4, URZ ;  /* 0x0000000424267897 */ /* 0x000fe2000fffe0ff */
[----:B------:R-:W-:Y:S01]  /*35a0*/  UMOV UR10, URZ ;  /* 0x000000ff000a7c82 */ /* 0x000fe20008000000 */
[----:B------:R-:W-:Y:S01]  /*35b0*/  UMOV UR11, URZ ;  /* 0x000000ff000b7c82 */ /* 0x000fe20008000000 */
[----:B------:R-:W-:-:S09]  /*35c0*/  UMOV UR7, URZ ;  /* 0x000000ff00077c82 */ /* 0x000fd20008000000 */
.L_x_17:
[----:B-1-3--:R-:W-:-:S04]  /*35d0*/  IMAD.WIDE R4, R125, 0x2, R130 ;  /* 0x000000027d047825 */ /* 0x00afc800078e0282 */
[C---:B------:R-:W-:Y:S01]  /*35e0*/  IMAD.WIDE R6, R125.reuse, 0x2, R122 ;  /* 0x000000027d067825 */ /* 0x040fe200078e027a */
[----:B------:R1:W2:Y:S03]  /*35f0*/  LDG.E.U16 R22, desc[UR28][R4.64] ;  /* 0x0000001c04167981 */ /* 0x0002a6000c1e1500 */
[C---:B------:R-:W-:Y:S01]  /*3600*/  IMAD.WIDE R8, R125.reuse, 0x2, R118 ;  /* 0x000000027d087825 */ /* 0x040fe200078e0276 */
[----:B------:R3:W4:Y:S03]  /*3610*/  LDG.E.U16 R24, desc[UR28][R6.64] ;  /* 0x0000001c06187981 */ /* 0x000726000c1e1500 */
        /* <DEDUP_REMOVED lines=10> */
[----:B-1----:R-:W-:-:S02]  /*36c0*/  IMAD.WIDE R4, R125, 0x2, R128 ;  /* 0x000000027d047825 */ /* 0x002fc400078e0280 */
[----:B------:R-:W4:Y:S02]  /*36d0*/  LDG.E.U16 R20, desc[UR28][R20.64] ;  /* 0x0000001c14147981 */ /* 0x000f24000c1e1500 */
[C---:B---3--:R-:W-:Y:S02]  /*36e0*/  IMAD.WIDE R6, R125.reuse, 0x2, R120 ;  /* 0x000000027d067825 */ /* 0x048fe400078e0278 */
[----:B------:R-:W3:Y:S02]  /*36f0*/  LDG.E.U16 R5, desc[UR28][R4.64] ;  /* 0x0000001c04057981 */ /* 0x000ee4000c1e1500 */
[C---:B------:R-:W-:Y:S02]  /*3700*/  IMAD.WIDE R10, R125.reuse, 0x2, R116 ;  /* 0x000000027d0a7825 */ /* 0x040fe400078e0274 */
[----:B------:R-:W3:Y:S02]  /*3710*/  LDG.E.U16 R7, desc[UR28][R6.64] ;  /* 0x0000001c06077981 */ /* 0x000ee4000c1e1500 */
[----:B-----5:R-:W-:-:S02]  /*3720*/  IMAD.WIDE R8, R125, 0x2, R112 ;  /* 0x000000027d087825 */ /* 0x020fc400078e0270 */
[----:B------:R-:W5:Y:S02]  /*3730*/  LDG.E.U16 R11, desc[UR28][R10.64] ;  /* 0x0000001c0a0b7981 */ /* 0x000f64000c1e1500 */
[C---:B0-----:R-:W-:Y:S02]  /*3740*/  IMAD.WIDE R12, R125.reuse, 0x2, R108 ;  /* 0x000000027d0c7825 */ /* 0x041fe400078e026c */
[----:B------:R-:W5:Y:S02]  /*3750*/  LDG.E.U16 R9, desc[UR28][R8.64] ;  /* 0x0000001c08097981 */ /* 0x000f64000c1e1500 */
[C---:B------:R-:W-:Y:S02]  /*3760*/  IMAD.WIDE R14, R125.reuse, 0x2, R104 ;  /* 0x000000027d0e7825 */ /* 0x040fe400078e0268 */
[----:B------:R-:W5:Y:S02]  /*3770*/  LDG.E.U16 R13, desc[UR28][R12.64] ;  /* 0x0000001c0c0d7981 */ /* 0x000f64000c1e1500 */
[----:B------:R-:W-:-:S02]  /*3780*/  IMAD.WIDE R16, R125, 0x2, R98 ;  /* 0x000000027d107825 */ /* 0x000fc400078e0262 */
[----:B------:R-:W5:Y:S02]  /*3790*/  LDG.E.U16 R15, desc[UR28][R14.64] ;  /* 0x0000001c0e0f7981 */ /* 0x000f64000c1e1500 */
[----:B------:R-:W-:Y:S02]  /*37a0*/  IMAD.WIDE R18, R125, 0x2, R94 ;  /* 0x000000027d127825 */ /* 0x000fe400078e025e */
[----:B------:R-:W5:Y:S04]  /*37b0*/  LDG.E.U16 R17, desc[UR28][R16.64] ;  /* 0x0000001c10117981 */ /* 0x000f68000c1e1500 */
[----:B------:R-:W5:Y:S01]  /*37c0*/  LDG.E.U16 R19, desc[UR28][R18.64] ;  /* 0x0000001c12137981 */ /* 0x000f62000c1e1500 */
[----:B------:R-:W-:Y:S02]  /*37d0*/  UMOV UR8, 0x1 ;  /* 0x0000000100087882 */ /* 0x000fe40000000000 */
[----:B------:R-:W-:-:S04]  /*37e0*/  @!UP2 UIADD3 UR8, UPT, UPT, -UR8, 0x100000, URZ ;  /* 0x001000000808a890 */ /* 0x000fc8000fffe1ff */
[----:B------:R-:W-:Y:S02]  /*37f0*/  @!UP2 USHF.L.U32 UR9, UR8, 0xb, URZ ;  /* 0x0000000b0809a899 */ /* 0x000fe400080006ff */
[----:B------:R-:W-:Y:S01]  /*3800*/  @!UP2 USHF.L.U32 UR8, UR8, 0x1, URZ ;  /* 0x000000010808a899 */ /* 0x000fe200080006ff */
[----:B------:R-:W-:Y:S01]  /*3810*/  VOTEU.ALL UP0, P6 ;  /* 0x0000000000ff7886 */ /* 0x000fe20003000000 */
[----:B--2---:R0:W-:Y:S04]  /*3820*/  STS.U16 [R39+UR13+0x2000], R22 ;  /* 0x0020001627007988 */ /* 0x0041e8000800040d */
[----:B----4-:R0:W-:Y:S04]  /*3830*/  STS.U16 [R39+UR13+0x2200], R24 ;  /* 0x0022001827007988 */ /* 0x0101e8000800040d */
[----:B------:R0:W-:Y:S04]  /*3840*/  STS.U16 [R39+UR13+0x2400], R26 ;  /* 0x0024001a27007988 */ /* 0x0001e8000800040d */
[----:B------:R0:W-:Y:S04]  /*3850*/  STS.U16 [R39+UR13+0x2600], R28 ;  /* 0x0026001c27007988 */ /* 0x0001e8000800040d */
[----:B------:R0:W-:Y:S04]  /*3860*/  STS.U16 [R39+UR13+0x2800], R30 ;  /* 0x0028001e27007988 */ /* 0x0001e8000800040d */
[----:B------:R0:W-:Y:S04]  /*3870*/  STS.U16 [R39+UR13+0x2a00], R32 ;  /* 0x002a002027007988 */ /* 0x0001e8000800040d */
[----:B------:R0:W-:Y:S04]  /*3880*/  STS.U16 [R39+UR13+0x2c00], R34 ;  /* 0x002c002227007988 */ /* 0x0001e8000800040d */
[----:B------:R0:W-:Y:S04]  /*3890*/  STS.U16 [R39+UR13+0x2e00], R20 ;  /* 0x002e001427007988 */ /* 0x0001e8000800040d */
[----:B---3--:R0:W-:Y:S04]  /*38a0*/  STS.U16 [R38+UR13+0x2100], R5 ;  /* 0x0021000526007988 */ /* 0x0081e8000800040d */
[----:B------:R0:W-:Y:S04]  /*38b0*/  STS.U16 [R38+UR13+0x2300], R7 ;  /* 0x0023000726007988 */ /* 0x0001e8000800040d */
[----:B-----5:R0:W-:Y:S04]  /*38c0*/  STS.U16 [R38+UR13+0x2500], R11 ;  /* 0x0025000b26007988 */ /* 0x0201e8000800040d */
[----:B------:R0:W-:Y:S04]  /*38d0*/  STS.U16 [R38+UR13+0x2700], R9 ;  /* 0x0027000926007988 */ /* 0x0001e8000800040d */
[----:B------:R0:W-:Y:S04]  /*38e0*/  STS.U16 [R38+UR13+0x2900], R13 ;  /* 0x0029000d26007988 */ /* 0x0001e8000800040d */
[----:B------:R0:W-:Y:S04]  /*38f0*/  STS.U16 [R38+UR13+0x2b00], R15 ;  /* 0x002b000f26007988 */ /* 0x0001e8000800040d */
[----:B------:R0:W-:Y:S04]  /*3900*/  STS.U16 [R38+UR13+0x2d00], R17 ;  /* 0x002d001126007988 */ /* 0x0001e8000800040d */
[----:B------:R0:W-:Y:S01]  /*3910*/  STS.U16 [R38+UR13+0x2f00], R19 ;  /* 0x002f001326007988 */ /* 0x0001e2000800040d */
[----:B------:R1:W-:Y:S06]  /*3920*/  MEMBAR.ALL.CTA ;  /* 0x0000000000007992 */ /* 0x0003ec0000008000 */
[----:B-1----:R-:W-:Y:S04]  /*3930*/  FENCE.VIEW.ASYNC.S ;  /* 0x00000000000073c6 */ /* 0x002fe80000000000 */
[----:B------:R-:W1:Y:S02]  /*3940*/  FENCE.VIEW.ASYNC.S ;  /* 0x00000000000073c6 */ /* 0x000e640000000000 */
[----:B-1----:R0:W1:Y:S02]  /*3950*/  @!UP0 SYNCS.EXCH.64 URZ, [UR13+0x4010], UR8 ;  /* 0x004010080dff85b2 */ /* 0x0020640008000100 */
[----:B-1----:R-:W-:Y:S06]  /*3960*/  BAR.SYNC.DEFER_BLOCKING 0x0 ;  /* 0x0000000000007b1d */ /* 0x002fec0000010000 */
[----:B0-----:R-:W-:Y:S05]  /*3970*/  BRA.U UP3, `(.L_x_13) ;  /* 0x00000001033c7547 */ /* 0x001fea000b800000 */
[----:B------:R-:W-:Y:S01]  /*3980*/  UIADD3 UR8, UPT, UPT, UR13, 0x4010, URZ ;  /* 0x000040100d087890 */ /* 0x000fe2000fffe0ff */
[----:B------:R-:W-:Y:S01]  /*3990*/  UMOV UR26, UR42 ;  /* 0x0000002a001a7c82 */ /* 0x000fe20008000000 */
[----:B------:R-:W-:Y:S01]  /*39a0*/  UMOV UR27, 0x40004040 ;  /* 0x40004040001b7882 */ /* 0x000fe20000000000 */
[----:B------:R-:W-:Y:S01]  /*39b0*/  UMOV UR24, UR4 ;  /* 0x0000000400187c82 */ /* 0x000fe20008000000 */
[----:B------:R-:W-:Y:S01]  /*39c0*/  UMOV UR25, 0x80004020 ;  /* 0x8000402000197882 */ /* 0x000fe20000000000 */
[----:B------:R-:W-:Y:S01]  /*39d0*/  UMOV UR30, 0x0 ;  /* 0x00000000001e7882 */ /* 0x000fe20000000000 */
[----:B------:R-:W-:Y:S01]  /*39e0*/  UMOV UR31, 0x4108490 ;  /* 0x04108490001f7882 */ /* 0x000fe20000000000 */
[----:B------:R-:W-:Y:S01]  /*39f0*/  UMOV UR9, URZ ;  /* 0x000000ff00097c82 */ /* 0x000fe20008000000 */
[----:B------:R-:W-:Y:S01]  /*3a00*/  UMOV UR44, 0x0 ;  /* 0x00000000002c7882 */ /* 0x000fe20000000000 */
[----:B------:R-:W-:Y:S01]  /*3a10*/  UMOV UR45, 0x4108490 ;  /* 0x04108490002d7882 */ /* 0x000fe20000000000 */
[----:B------:R0:W-:Y:S01]  /*3a20*/  UTCHMMA gdesc[UR26], gdesc[UR24], tmem[UR18], tmem[UR30], idesc[UR31], !UPT ;  /* 0x00ff1e181a0075ea */ /* 0x0001e2000f800012 */
[----:B------:R-:W-:Y:S01]  /*3a30*/  UMOV UR8, UR8 ;  /* 0x0000000800087c82 */ /* 0x000fe20008000000 */
[----:B------:R0:W-:Y:S01]  /*3a40*/  UTCHMMA gdesc[UR34], gdesc[UR20], tmem[UR18], tmem[UR44], idesc[UR45], UPT ;  /* 0x00ff2c14220075ea */ /* 0x0001e2000b800012 */
[----:B------:R0:W-:Y:S01]  /*3a50*/  UTCBAR [UR8], URZ ;  /* 0x000000ff080073e9 */ /* 0x0001e200080000ff */
[----:B------:R-:W-:-:S02]  /*3a60*/  NOP ;  /* 0x0000000000007918 */ /* 0x000fc40000000000 */
.L_x_13:
[----:B------:R-:W1:Y:S01]  /*3a70*/  SYNCS.PHASECHK.TRANS64.TRYWAIT P4, [UR13+0x4010], RZ ;  /* 0x004010ffff0075a7 */ /* 0x000e62000808110d */
[----:B------:R-:W-:-:S04]  /*3a80*/  IADD3 R137, P0, PT, R41, UR10, RZ ;  /* 0x0000000a29897c10 */ /* 0x000fc8000ff1e0ff */
[C---:B------:R-:W-:Y:S01]  /*3a90*/  IADD3 R5, P2, PT, R137.reuse, 0x42, RZ ;  /* 0x0000004289057810 */ /* 0x040fe20007f5e0ff */
[----:B------:R-:W-:Y:S01]  /*3aa0*/  IMAD.X R66, RZ, RZ, UR11, P0 ;  /* 0x0000000bff427e24 */ /* 0x000fe200080e06ff */
[----:B------:R-:W-:Y:S02]  /*3ab0*/  IADD3 R7, P0, PT, R137, 0x43, RZ ;  /* 0x0000004389077810 */ /* 0x000fe40007f1e0ff */
[-C--:B------:R-:W-:Y:S01]  /*3ac0*/  ISETP.GT.U32.AND P3, PT, R5, R40.reuse, PT ;  /* 0x000000280500720c */ /* 0x080fe20003f64070 */
[--C-:B------:R-:W-:Y:S01]  /*3ad0*/  IMAD.X R68, RZ, RZ, R66.reuse, P2 ;  /* 0x000000ffff447224 */ /* 0x100fe200010e0642 */
[C---:B------:R-:W-:Y:S01]  /*3ae0*/  IADD3 R5, P5, PT, R137.reuse, 0x44, RZ ;  /* 0x0000004489057810 */ /* 0x040fe20007fbe0ff */
[--C-:B------:R-:W-:Y:S01]  /*3af0*/  IMAD.X R134, RZ, RZ, R66.reuse, P0 ;  /* 0x000000ffff867224 */ /* 0x100fe200000e0642 */
[----:B------:R-:W-:Y:S02]  /*3b00*/  IADD3 R135, P1, PT, R137, 0x40, RZ ;  /* 0x0000004089877810 */ /* 0x000fe40007f3e0ff */
[----:B------:R-:W-:Y:S01]  /*3b10*/  ISETP.GT.U32.AND P2, PT, R5, R40, PT ;  /* 0x000000280500720c */ /* 0x000fe20003f44070 */
[----:B------:R-:W-:Y:S01]  /*3b20*/  IMAD.X R136, RZ, RZ, R66, P5 ;  /* 0x000000ffff887224 */ /* 0x000fe200028e0642 */
[----:B------:R-:W-:-:S02]  /*3b30*/  IADD3.X R132, PT, PT, RZ, R66, RZ, P1, !PT ;  /* 0x00000042ff847210 */ /* 0x000fc40000ffe4ff */
[----:B------:R-:W-:Y:S02]  /*3b40*/  ISETP.GT.U32.AND P1, PT, R7, R40, PT ;  /* 0x000000280700720c */ /* 0x000fe40003f24070 */
[C---:B------:R-:W-:Y:S02]  /*3b50*/  IADD3 R145, P0, PT, R137.reuse, 0x45, RZ ;  /* 0x0000004589917810 */ /* 0x040fe40007f1e0ff */
[----:B------:R-:W-:Y:S01]  /*3b60*/  IADD3 R147, P5, PT, R137, 0x46, RZ ;  /* 0x0000004689937810 */ /* 0x000fe20007fbe0ff */
[----:B-1----:R-:W-:-:S12]  /*3b70*/  @!P4 BRA `(.L_x_14) ;  /* 0x0000002c0084c947 */ /* 0x002fd80003800000 */
.L_x_23:
[----:B------:R-:W-:Y:S01]  /*3b80*/  BAR.SYNC.DEFER_BLOCKING 0x0 ;  /* 0x0000000000007b1d */ /* 0x000fe20000010000 */
[C---:B------:R-:W-:Y:S01]  /*3b90*/  IADD3 R149, P4, PT, R137.reuse, 0x47, RZ ;  /* 0x0000004789957810 */ /* 0x040fe20007f9e0ff */
[--C-:B------:R-:W-:Y:S01]  /*3ba0*/  IMAD.X R138, RZ, RZ, R66.reuse, P0 ;  /* 0x000000ffff8a7224 */ /* 0x100fe200000e0642 */
[C---:B------:R-:W-:Y:S01]  /*3bb0*/  IADD3 R151, P0, PT, R137.reuse, 0x48, RZ ;  /* 0x0000004889977810 */ /* 0x040fe20007f1e0ff */
[--C-:B------:R-:W-:Y:S01]  /*3bc0*/  IMAD.X R140, RZ, RZ, R66.reuse, P5 ;  /* 0x000000ffff8c7224 */ /* 0x100fe200028e0642 */
[C---:B------:R-:W-:Y:S01]  /*3bd0*/  IADD3 R153, P5, PT, R137.reuse, 0x49, RZ ;  /* 0x0000004989997810 */ /* 0x040fe20007fbe0ff */
[--C-:B------:R-:W-:Y:S01]  /*3be0*/  IMAD.X R142, RZ, RZ, R66.reuse, P4 ;  /* 0x000000ffff8e7224 */ /* 0x100fe200020e0642 */
[-C--:B------:R-:W-:Y:S01]  /*3bf0*/  IADD3.X R126, PT, PT, RZ, R66.reuse, RZ, P0, !PT ;  /* 0x00000042ff7e7210 */ /* 0x080fe200007fe4ff */
[----:B------:R-:W-:Y:S01]  /*3c00*/  LDTM.16dp32bit_t0_t15.x32 R4, tmem[UR16+0x100000] ;  /* 0x10000010000479ee */ /* 0x000fe20008a80000 */
[----:B------:R-:W1:Y:S01]  /*3c10*/  LDTM.16dp32bit_t16_t31.x32 R4, tmem[UR16+0x100020] ;  /* 0x10002010000479ee */ /* 0x000e620008aa0000 */
[C---:B------:R-:W-:Y:S01]  /*3c20*/  IADD3 R155, P4, PT, R137.reuse, 0x4a, RZ ;  /* 0x0000004a899b7810 */ /* 0x040fe20007f9e0ff */
[--C-:B------:R-:W-:Y:S01]  /*3c30*/  IMAD.X R124, RZ, RZ, R66.reuse, P5 ;  /* 0x000000ffff7c7224 */ /* 0x100fe200028e0642 */
[C---:B------:R-:W-:Y:S01]  /*3c40*/  IADD3 R157, P0, PT, R137.reuse, 0x4b, RZ ;  /* 0x0000004b899d7810 */ /* 0x040fe20007f1e0ff */
[----:B0-----:R-:W-:Y:S01]  /*3c50*/  UIADD3 UR26, UP0, UPT, UR10, 0x40, URZ ;  /* 0x000000400a1a7890 */ /* 0x001fe2000ff1e0ff */
[C---:B------:R-:W-:Y:S01]  /*3c60*/  IADD3 R143, P5, PT, R137.reuse, 0x4c, RZ ;  /* 0x0000004c898f7810 */ /* 0x040fe20007fbe0ff */
[--C-:B------:R-:W-:Y:S01]  /*3c70*/  IMAD.X R102, RZ, RZ, R66.reuse, P4 ;  /* 0x000000ffff667224 */ /* 0x100fe200020e0642 */
[C---:B------:R-:W-:Y:S01]  /*3c80*/  IADD3 R141, P4, PT, R137.reuse, 0x4d, RZ ;  /* 0x0000004d898d7810 */ /* 0x040fe20007f9e0ff */
[--C-:B------:R-:W-:Y:S01]  /*3c90*/  IMAD.X R76, RZ, RZ, R66.reuse, P0 ;  /* 0x000000ffff4c7224 */ /* 0x100fe200000e0642 */
[C---:B------:R-:W-:Y:S01]  /*3ca0*/  IADD3 R139, P0, PT, R137.reuse, 0x4e, RZ ;  /* 0x0000004e898b7810 */ /* 0x040fe20007f1e0ff */
[--C-:B------:R-:W-:Y:S01]  /*3cb0*/  IMAD.X R74, RZ, RZ, R66.reuse, P5 ;  /* 0x000000ffff4a7224 */ /* 0x100fe200028e0642 */
[----:B------:R-:W-:Y:S01]  /*3cc0*/  IADD3 R137, P5, PT, R137, 0x4f, RZ ;  /* 0x0000004f89897810 */ /* 0x000fe20007fbe0ff */
[--C-:B------:R-:W-:Y:S01]  /*3cd0*/  IMAD.X R70, RZ, RZ, R66.reuse, P4 ;  /* 0x000000ffff467224 */ /* 0x100fe200020e0642 */
[----:B------:R-:W-:Y:S01]  /*3ce0*/  IADD3.X R72, PT, PT, RZ, R66, RZ, P0, !PT ;  /* 0x00000042ff487210 */ /* 0x000fe200007fe4ff */
[----:B------:R-:W-:Y:S01]  /*3cf0*/  UIADD3.X UR27, UPT, UPT, URZ, UR11, URZ, UP0, !UPT ;  /* 0x0000000bff1b7290 */ /* 0x000fe200087fe4ff */
[----:B------:R-:W-:Y:S01]  /*3d00*/  ISETP.GT.U32.AND.EX P3, PT, R68, RZ, PT, P3 ;  /* 0x000000ff4400720c */ /* 0x000fe20003f64130 */
[----:B------:R-:W-:Y:S01]  /*3d10*/  IMAD.X R66, RZ, RZ, R66, P5 ;  /* 0x000000ffff427224 */ /* 0x000fe200028e0642 */
[CC--:B------:R-:W-:Y:S01]  /*3d20*/  ISETP.GT.U32.AND P5, PT, R135.reuse, R40.reuse, PT ;  /* 0x000000288700720c */ /* 0x0c0fe20003fa4070 */
[----:B------:R-:W0:Y:S01]  /*3d30*/  @!P6 SYNCS.CCTL.IV [UR13+0x4010] ;  /* 0x00401000ff00e9b1 */ /* 0x000e22000800000d */
[----:B------:R-:W-:Y:S01]  /*3d40*/  ISETP.GE.U32.AND P0, PT, R135, R40, PT ;  /* 0x000000288700720c */ /* 0x000fe20003f06070 */
[----:B------:R-:W-:Y:S01]  /*3d50*/  NOP ;  /* 0x0000000000007918 */ /* 0x000fe20000000000 */
[----:B------:R-:W-:-:S02]  /*3d60*/  ISETP.GT.U32.AND.EX P5, PT, R132, RZ, PT, P5 ;  /* 0x000000ff8400720c */ /* 0x000fc40003fa4150 */
[----:B------:R-:W-:Y:S01]  /*3d70*/  ISETP.GT.U32.AND.EX P1, PT, R134, RZ, PT, P1 ;  /* 0x000000ff8600720c */ /* 0x000fe20003f24110 */
[----:B-1----:R-:W-:Y:S01]  /*3d80*/  FMUL R6, R6, UR43 ;  /* 0x0000002b06067c20 */ /* 0x002fe20008400000 */
[----:B------:R-:W-:Y:S01]  /*3d90*/  FMUL R4, R4, UR43 ;  /* 0x0000002b04047c20 */ /* 0x000fe20008400000 */
[----:B------:R-:W-:Y:S01]  /*3da0*/  FMUL R7, R7, UR43 ;  /* 0x0000002b07077c20 */ /* 0x000fe20008400000 */
[----:B------:R-:W-:Y:S01]  /*3db0*/  FMUL R68, R5, UR43 ;  /* 0x0000002b05447c20 */ /* 0x000fe20008400000 */
[----:B------:R-:W-:Y:S01]  /*3dc0*/  ISETP.GE.U32.AND.EX P0, PT, R132, RZ, PT, P0 ;  /* 0x000000ff8400720c */ /* 0x000fe20003f06100 */
[----:B------:R-:W-:Y:S01]  /*3dd0*/  FMUL R9, R9, UR43 ;  /* 0x0000002b09097c20 */ /* 0x000fe20008400000 */
[----:B------:R-:W-:Y:S01]  /*3de0*/  FSEL R135, R6, -INF , !P3 ;  /* 0xff80000006877808 */ /* 0x000fe20005800000 */
[----:B------:R-:W-:Y:S01]  /*3df0*/  FMUL R6, R8, UR43 ;  /* 0x0000002b08067c20 */ /* 0x000fe20008400000 */
[-C--:B------:R-:W-:Y:S01]  /*3e00*/  ISETP.GT.U32.AND P3, PT, R151, R40.reuse, PT ;  /* 0x000000289700720c */ /* 0x080fe20003f64070 */
[----:B------:R-:W-:Y:S01]  /*3e10*/  FMUL R8, R10, UR43 ;  /* 0x0000002b0a087c20 */ /* 0x000fe20008400000 */
[----:B------:R-:W-:Y:S01]  /*3e20*/  ISETP.GT.U32.AND.EX P2, PT, R136, RZ, PT, P2 ;  /* 0x000000ff8800720c */ /* 0x000fe20003f44120 */
[----:B------:R-:W-:Y:S01]  /*3e30*/  FMUL R10, R12, UR43 ;  /* 0x0000002b0c0a7c20 */ /* 0x000fe20008400000 */
[----:B------:R-:W-:Y:S01]  /*3e40*/  FSEL R5, R4, -INF , !P5 ;  /* 0xff80000004057808 */ /* 0x000fe20006800000 */
[----:B------:R-:W-:Y:S01]  /*3e50*/  FMUL R13, R13, UR43 ;  /* 0x0000002b0d0d7c20 */ /* 0x000fe20008400000 */
[-C--:B------:R-:W-:Y:S01]  /*3e60*/  ISETP.GT.U32.AND P4, PT, R145, R40.reuse, PT ;  /* 0x000000289100720c */ /* 0x080fe20003f84070 */
[----:B------:R-:W-:Y:S01]  /*3e70*/  FMUL R12, R14, UR43 ;  /* 0x0000002b0e0c7c20 */ /* 0x000fe20008400000 */
[-C--:B------:R-:W-:Y:S01]  /*3e80*/  ISETP.GT.U32.AND P5, PT, R147, R40.reuse, PT ;  /* 0x000000289300720c */ /* 0x080fe20003fa4070 */
[----:B------:R-:W-:Y:S01]  /*3e90*/  VIADD R14, R41, 0x14 ;  /* 0x00000014290e7836 */ /* 0x000fe20000000000 */
[----:B------:R-:W-:Y:S01]  /*3ea0*/  FSEL R7, R7, -INF , !P1 ;  /* 0xff80000007077808 */ /* 0x000fe20004800000 */
[----:B------:R-:W-:Y:S01]  /*3eb0*/  FMUL R11, R11, UR43 ;  /* 0x0000002b0b0b7c20 */ /* 0x000fe20008400000 */
[----:B------:R-:W-:Y:S01]  /*3ec0*/  FSEL R4, R68, -INF , !P0 ;  /* 0xff80000044047808 */ /* 0x000fe20004000000 */
[----:B------:R-:W-:Y:S01]  /*3ed0*/  VIADD R68, R41, 0x15 ;  /* 0x0000001529447836 */ /* 0x000fe20000000000 */
        /* <DEDUP_REMOVED lines=8> */
[----:B------:R-:W-:Y:S01]  /*3f60*/  ISETP.GT.U32.AND.EX P4, PT, R138, RZ, PT, P4 ;  /* 0x000000ff8a00720c */ /* 0x000fe20003f84140 */
[----:B------:R-:W-:Y:S01]  /*3f70*/  FMUL R23, R23, UR43 ;  /* 0x0000002b17177c20 */ /* 0x000fe20008400000 */
[----:B------:R-:W-:Y:S01]  /*3f80*/  ISETP.GT.U32.AND.EX P5, PT, R140, RZ, PT, P5 ;  /* 0x000000ff8c00720c */ /* 0x000fe20003fa4150 */
[----:B------:R-:W-:Y:S01]  /*3f90*/  FMUL R24, R24, UR43 ;  /* 0x0000002b18187c20 */ /* 0x000fe20008400000 */
[-C--:B------:R-:W-:Y:S01]  /*3fa0*/  ISETP.GT.U32.AND P0, PT, R149, R40.reuse, PT ;  /* 0x000000289500720c */ /* 0x080fe20003f04070 */
[----:B------:R-:W-:Y:S01]  /*3fb0*/  FMUL R22, R22, UR43 ;  /* 0x0000002b16167c20 */ /* 0x000fe20008400000 */
[----:B------:R-:W-:Y:S01]  /*3fc0*/  FSEL R10, R10, -INF , !P3 ;  /* 0xff8000000a0a7808 */ /* 0x000fe20005800000 */
[----:B------:R-:W-:Y:S01]  /*3fd0*/  FMUL R25, R25, UR43 ;  /* 0x0000002b19197c20 */ /* 0x000fe20008400000 */
[----:B------:R-:W-:Y:S01]  /*3fe0*/  ISETP.GT.U32.AND.EX P1, PT, R124, RZ, PT, P1 ;  /* 0x000000ff7c00720c */ /* 0x000fe20003f24110 */
[----:B------:R-:W-:Y:S01]  /*3ff0*/  FMUL R26, R26, UR43 ;  /* 0x0000002b1a1a7c20 */ /* 0x000fe20008400000 */
[-C--:B------:R-:W-:Y:S01]  /*4000*/  ISETP.GT.U32.AND P3, PT, R139, R40.reuse, PT ;  /* 0x000000288b00720c */ /* 0x080fe20003f64070 */
[----:B------:R-:W-:Y:S01]  /*4010*/  FMUL R27, R27, UR43 ;  /* 0x0000002b1b1b7c20 */ /* 0x000fe20008400000 */
[----:B------:R-:W-:Y:S01]  /*4020*/  ISETP.GT.U32.AND.EX P2, PT, R102, RZ, PT, P2 ;  /* 0x000000ff6600720c */ /* 0x000fe20003f44120 */
[----:B------:R-:W-:Y:S01]  /*4030*/  FMUL R29, R29, UR43 ;  /* 0x0000002b1d1d7c20 */ /* 0x000fe20008400000 */
[----:B------:R-:W-:Y:S01]  /*4040*/  LOP3.LUT R139, R68, UR26, RZ, 0xfc, !PT ;  /* 0x0000001a448b7c12 */ /* 0x000fe2000f8efcff */
[----:B------:R-:W-:Y:S01]  /*4050*/  VIADD R68, R41, 0x13 ;  /* 0x0000001329447836 */ /* 0x000fe20000000000 */
[----:B------:R-:W-:Y:S01]  /*4060*/  FSEL R9, R9, -INF , !P4 ;  /* 0xff80000009097808 */ /* 0x000fe20006000000 */
[----:B------:R-:W-:Y:S01]  /*4070*/  FMUL R28, R28, UR43 ;  /* 0x0000002b1c1c7c20 */ /* 0x000fe20008400000 */
[----:B------:R-:W-:Y:S01]  /*4080*/  FSEL R8, R8, -INF , !P5 ;  /* 0xff80000008087808 */ /* 0x000fe20006800000 */
[----:B------:R-:W-:Y:S01]  /*4090*/  FMUL R30, R30, UR43 ;  /* 0x0000002b1e1e7c20 */ /* 0x000fe20008400000 */
[-C--:B------:R-:W-:Y:S01]  /*40a0*/  ISETP.GT.U32.AND P4, PT, R157, R40.reuse, PT ;  /* 0x000000289d00720c */ /* 0x080fe20003f84070 */
[----:B------:R-:W-:Y:S01]  /*40b0*/  FMUL R31, R31, UR43 ;  /* 0x0000002b1f1f7c20 */ /* 0x000fe20008400000 */
[----:B------:R-:W-:Y:S01]  /*40c0*/  ISETP.GT.U32.AND.EX P0, PT, R142, RZ, PT, P0 ;  /* 0x000000ff8e00720c */ /* 0x000fe20003f04100 */
[----:B------:R-:W-:Y:S01]  /*40d0*/  FMUL R32, R32, UR43 ;  /* 0x0000002b20207c20 */ /* 0x000fe20008400000 */
[-C--:B------:R-:W-:Y:S01]  /*40e0*/  ISETP.GT.U32.AND P5, PT, R143, R40.reuse, PT ;  /* 0x000000288f00720c */ /* 0x080fe20003fa4070 */
[----:B------:R-:W-:Y:S01]  /*40f0*/  FMUL R33, R33, UR43 ;  /* 0x0000002b21217c20 */ /* 0x000fe20008400000 */
[----:B------:R-:W-:Y:S01]  /*4100*/  FSEL R13, R13, -INF , !P1 ;  /* 0xff8000000d0d7808 */ /* 0x000fe20004800000 */
[----:B------:R-:W-:Y:S01]  /*4110*/  FMUL R34, R34, UR43 ;  /* 0x0000002b22227c20 */ /* 0x000fe20008400000 */
[----:B------:R-:W-:Y:S01]  /*4120*/  ISETP.GT.U32.AND P1, PT, R137, R40, PT ;  /* 0x000000288900720c */ /* 0x000fe20003f24070 */
[----:B------:R-:W-:Y:S01]  /*4130*/  FMUL R35, R35, UR43 ;  /* 0x0000002b23237c20 */ /* 0x000fe20008400000 */
[----:B------:R-:W-:-:S02]  /*4140*/  FSEL R12, R12, -INF , !P2 ;  /* 0xff8000000c0c7808 */ /* 0x000fc40005000000 */
[----:B------:R-:W-:Y:S01]  /*4150*/  LOP3.LUT R137, R14, UR26, RZ, 0xfc, !PT ;  /* 0x0000001a0e897c12 */ /* 0x000fe2000f8efcff */
[----:B------:R-:W-:Y:S01]  /*4160*/  FMUL R14, R16, UR43 ;  /* 0x0000002b100e7c20 */ /* 0x000fe20008400000 */
[-C--:B------:R-:W-:Y:S01]  /*4170*/  ISETP.GT.U32.AND P2, PT, R139, R40.reuse, PT ;  /* 0x000000288b00720c */ /* 0x080fe20003f44070 */
[----:B------:R-:W-:Y:S01]  /*4180*/  FMUL R16, R18, UR43 ;  /* 0x0000002b12107c20 */ /* 0x000fe20008400000 */
[----:B------:R-:W-:Y:S01]  /*4190*/  FSEL R11, R11, -INF , !P0 ;  /* 0xff8000000b0b7808 */ /* 0x000fe20004000000 */
[C---:B------:R-:W-:Y:S01]  /*41a0*/  VIADD R18, R41.reuse, 0x11 ;  /* 0x0000001129127836 */ /* 0x040fe20000000000 */
[----:B------:R-:W-:Y:S02]  /*41b0*/  ISETP.GT.U32.AND.EX P4, PT, R76, RZ, PT, P4 ;  /* 0x000000ff4c00720c */ /* 0x000fe40003f84140 */
[----:B------:R-:W-:Y:S02]  /*41c0*/  ISETP.GT.U32.AND.EX P5, PT, R74, RZ, PT, P5 ;  /* 0x000000ff4a00720c */ /* 0x000fe40003fa4150 */
[----:B------:R-:W-:Y:S01]  /*41d0*/  LOP3.LUT R139, R68, UR26, RZ, 0xfc, !PT ;  /* 0x0000001a448b7c12 */ /* 0x000fe2000f8efcff */
[----:B------:R-:W-:Y:S01]  /*41e0*/  VIADD R68, R41, 0x10 ;  /* 0x0000001029447836 */ /* 0x000fe20000000000 */
[----:B------:R-:W-:-:S02]  /*41f0*/  ISETP.GT.U32.AND P0, PT, R141, R40, PT ;  /* 0x000000288d00720c */ /* 0x000fc40003f04070 */
[----:B------:R-:W-:Y:S02]  /*4200*/  FSEL R15, R15, -INF , !P4 ;  /* 0xff8000000f0f7808 */ /* 0x000fe40006000000 */
[----:B------:R-:W-:Y:S02]  /*4210*/  FSEL R14, R14, -INF , !P5 ;  /* 0xff8000000e0e7808 */ /* 0x000fe40006800000 */
[-C--:B------:R-:W-:Y:S02]  /*4220*/  ISETP.GT.U32.AND P4, PT, R137, R40.reuse, PT ;  /* 0x000000288900720c */ /* 0x080fe40003f84070 */
[----:B------:R-:W-:Y:S02]  /*4230*/  ISETP.GT.U32.AND P5, PT, R139, R40, PT ;  /* 0x000000288b00720c */ /* 0x000fe40003fa4070 */
[----:B------:R-:W-:Y:S01]  /*4240*/  ISETP.GT.U32.AND.EX P0, PT, R70, RZ, PT, P0 ;  /* 0x000000ff4600720c */ /* 0x000fe20003f04100 */
[----:B------:R-:W-:Y:S01]  /*4250*/  IMAD.U32 R70, RZ, RZ, UR27 ;  /* 0x0000001bff467e24 */ /* 0x000fe2000f8e00ff */
[----:B------:R-:W-:-:S02]  /*4260*/  ISETP.GT.U32.AND.EX P3, PT, R72, RZ, PT, P3 ;  /* 0x000000ff4800720c */ /* 0x000fc40003f64130 */
[----:B------:R-:W-:Y:S02]  /*4270*/  LOP3.LUT R139, R77, UR26, RZ, 0xfc, !PT ;  /* 0x0000001a4d8b7c12 */ /* 0x000fe4000f8efcff */
[----:B------:R-:W-:Y:S02]  /*4280*/  LOP3.LUT R137, R68, UR26, RZ, 0xfc, !PT ;  /* 0x0000001a44897c12 */ /* 0x000fe4000f8efcff */
[----:B------:R-:W-:Y:S02]  /*4290*/  FSEL R17, R17, -INF , !P0 ;  /* 0xff80000011117808 */ /* 0x000fe40004000000 */
[----:B------:R-:W-:Y:S02]  /*42a0*/  FSEL R16, R16, -INF , !P3 ;  /* 0xff80000010107808 */ /* 0x000fe40005800000 */
[----:B------:R-:W-:Y:S01]  /*42b0*/  ISETP.GT.U32.AND.EX P1, PT, R66, RZ, PT, P1 ;  /* 0x000000ff4200720c */ /* 0x000fe20003f24110 */
[----:B------:R-:W-:Y:S01]  /*42c0*/  VIADD R66, R41, 0x12 ;  /* 0x0000001229427836 */ /* 0x000fe20000000000 */
[----:B------:R-:W-:-:S02]  /*42d0*/  ISETP.GT.U32.AND P0, PT, R139, R40, PT ;  /* 0x000000288b00720c */ /* 0x000fc40003f04070 */
[-C--:B------:R-:W-:Y:S02]  /*42e0*/  ISETP.GT.U32.AND P3, PT, R137, R40.reuse, PT ;  /* 0x000000288900720c */ /* 0x080fe40003f64070 */
[----:B------:R-:W-:Y:S02]  /*42f0*/  MOV R68, UR27 ;  /* 0x0000001b00447c02 */ /* 0x000fe40008000f00 */
[----:B------:R-:W-:Y:S01]  /*4300*/  LOP3.LUT R139, R18, UR26, RZ, 0xfc, !PT ;  /* 0x0000001a128b7c12 */ /* 0x000fe2000f8efcff */
[----:B------:R-:W-:Y:S01]  /*4310*/  FMUL R18, R20, UR43 ;  /* 0x0000002b14127c20 */ /* 0x000fe20008400000 */
[----:B------:R-:W-:Y:S01]  /*4320*/  ISETP.GT.U32.AND.EX P3, PT, R68, RZ, PT, P3 ;  /* 0x000000ff4400720c */ /* 0x000fe20003f64130 */
[----:B------:R-:W-:Y:S01]  /*4330*/  IMAD.U32 R20, RZ, RZ, UR27 ;  /* 0x0000001bff147e24 */ /* 0x000fe2000f8e00ff */
[----:B------:R-:W-:Y:S02]  /*4340*/  FSEL R19, R19, -INF , !P1 ;  /* 0xff80000013137808 */ /* 0x000fe40004800000 */
[----:B------:R-:W-:Y:S01]  /*4350*/  LOP3.LUT R137, R66, UR26, RZ, 0xfc, !PT ;  /* 0x0000001a42897c12 */ /* 0x000fe2000f8efcff */
[----:B------:R-:W-:Y:S01]  /*4360*/  IMAD.U32 R66, RZ, RZ, UR27 ;  /* 0x0000001bff427e24 */ /* 0x000fe2000f8e00ff */
[----:B------:R-:W-:-:S02]  /*4370*/  ISETP.GT.U32.AND P1, PT, R139, R40, PT ;  /* 0x000000288b00720c */ /* 0x000fc40003f24070 */
[----:B------:R-:W-:Y:S02]  /*4380*/  FSEL R18, R18, -INF , !P3 ;  /* 0xff80000012127808 */ /* 0x000fe40005800000 */
[-C--:B------:R-:W-:Y:S02]  /*4390*/  ISETP.GT.U32.AND P3, PT, R137, R40.reuse, PT ;  /* 0x000000288900720c */ /* 0x080fe40003f64070 */
[----:B------:R-:W-:Y:S02]  /*43a0*/  ISETP.GT.U32.AND.EX P1, PT, R20, RZ, PT, P1 ;  /* 0x000000ff1400720c */ /* 0x000fe40003f24110 */
[----:B------:R-:W-:Y:S02]  /*43b0*/  LOP3.LUT R137, R75, UR26, RZ, 0xfc, !PT ;  /* 0x0000001a4b897c12 */ /* 0x000fe4000f8efcff */
[----:B------:R-:W-:Y:S02]  /*43c0*/  FSEL R21, R21, -INF , !P1 ;  /* 0xff80000015157808 */ /* 0x000fe40004800000 */
[----:B------:R-:W-:-:S02]  /*43d0*/  ISETP.GT.U32.AND P1, PT, R137, R40, PT ;  /* 0x000000288900720c */ /* 0x000fc40003f24070 */
[C---:B------:R-:W-:Y:S02]  /*43e0*/  ISETP.GT.U32.AND.EX P5, PT, R20.reuse, RZ, PT, P5 ;  /* 0x000000ff1400720c */ /* 0x040fe40003fa4150 */
[----:B------:R-:W-:Y:S02]  /*43f0*/  LOP3.LUT R137, R43, UR26, RZ, 0xfc, !PT ;  /* 0x0000001a2b897c12 */ /* 0x000fe4000f8efcff */
[----:B------:R-:W-:Y:S02]  /*4400*/  FSEL R23, R23, -INF , !P5 ;  /* 0xff80000017177808 */ /* 0x000fe40006800000 */
[----:B------:R-:W-:Y:S02]  /*4410*/  ISETP.GT.U32.AND P5, PT, R137, R40, PT ;  /* 0x000000288900720c */ /* 0x000fe40003fa4070 */
[----:B------:R-:W-:Y:S02]  /*4420*/  ISETP.GT.U32.AND.EX P4, PT, R20, RZ, PT, P4 ;  /* 0x000000ff1400720c */ /* 0x000fe40003f84140 */
[----:B------:R-:W-:-:S02]  /*4430*/  LOP3.LUT R137, R45, UR26, RZ, 0xfc, !PT ;  /* 0x0000001a2d897c12 */ /* 0x000fc4000f8efcff */
[----:B------:R-:W-:Y:S02]  /*4440*/  FSEL R24, R24, -INF , !P4 ;  /* 0xff80000018187808 */ /* 0x000fe40006000000 */
[----:B------:R-:W-:Y:S02]  /*4450*/  ISETP.GT.U32.AND P4, PT, R137, R40, PT ;  /* 0x000000288900720c */ /* 0x000fe40003f84070 */
[C---:B------:R-:W-:Y:S02]  /*4460*/  ISETP.GT.U32.AND.EX P5, PT, R20.reuse, RZ, PT, P5 ;  /* 0x000000ff1400720c */ /* 0x040fe40003fa4150 */
[----:B------:R-:W-:Y:S02]  /*4470*/  ISETP.GT.U32.AND.EX P4, PT, R20, RZ, PT, P4 ;  /* 0x000000ff1400720c */ /* 0x000fe40003f84140 */
[----:B------:R-:W-:Y:S02]  /*4480*/  FMNMX3 R20, R5, R4, R135, !PT ;  /* 0x0000000405147276 */ /* 0x000fe40007800087 */
[----:B------:R-:W-:-:S02]  /*4490*/  ISETP.GT.U32.AND.EX P3, PT, R66, RZ, PT, P3 ;  /* 0x000000ff4200720c */ /* 0x000fc40003f64130 */
[----:B------:R-:W-:Y:S02]  /*44a0*/  FMNMX3 R20, R20, R7, R6, !PT ;  /* 0x0000000714147276 */ /* 0x000fe40007800006 */
[----:B------:R-:W-:Y:S02]  /*44b0*/  ISETP.GT.U32.AND.EX P2, PT, R66, RZ, PT, P2 ;  /* 0x000000ff4200720c */ /* 0x000fe40003f44120 */
[----:B------:R-:W-:Y:S02]  /*44c0*/  FMNMX3 R20, R20, R9, R8, !PT ;  /* 0x0000000914147276 */ /* 0x000fe40007800008 */
[----:B------:R-:W-:Y:S02]  /*44d0*/  LOP3.LUT R139, R73, UR26, RZ, 0xfc, !PT ;  /* 0x0000001a498b7c12 */ /* 0x000fe4000f8efcff */
[----:B------:R-:W-:Y:S02]  /*44e0*/  FMNMX3 R20, R20, R11, R10, !PT ;  /* 0x0000000b14147276 */ /* 0x000fe4000780000a */
[----:B------:R-:W-:-:S02]  /*44f0*/  LOP3.LUT R137, R65, UR26, RZ, 0xfc, !PT ;  /* 0x0000001a41897c12 */ /* 0x000fc4000f8efcff */
[----:B------:R-:W-:Y:S02]  /*4500*/  FMNMX3 R20, R20, R13, R12, !PT ;  /* 0x0000000d14147276 */ /* 0x000fe4000780000c */
[----:B------:R-:W-:Y:S02]  /*4510*/  FSEL R22, R22, -INF , !P3 ;  /* 0xff80000016167808 */ /* 0x000fe40005800000 */
[----:B------:R-:W-:Y:S02]  /*4520*/  FMNMX3 R20, R20, R15, R14, !PT ;  /* 0x0000000f14147276 */ /* 0x000fe4000780000e */
[----:B------:R-:W-:Y:S02]  /*4530*/  FSEL R25, R25, -INF , !P2 ;  /* 0xff80000019197808 */ /* 0x000fe40005000000 */
[----:B------:R-:W-:Y:S02]  /*4540*/  FMNMX3 R20, R20, R17, R16, !PT ;  /* 0x0000001114147276 */ /* 0x000fe40007800010 */
[----:B------:R-:W-:-:S02]  /*4550*/  ISETP.GT.U32.AND P3, PT, R139, R40, PT ;  /* 0x000000288b00720c */ /* 0x000fc40003f64070 */
[----:B------:R-:W-:Y:S02]  /*4560*/  ISETP.GT.U32.AND P2, PT, R137, R40, PT ;  /* 0x000000288900720c */ /* 0x000fe40003f44070 */
[----:B------:R-:W-:Y:S02]  /*4570*/  LOP3.LUT R139, R63, UR26, RZ, 0xfc, !PT ;  /* 0x0000001a3f8b7c12 */ /* 0x000fe4000f8efcff */
[----:B------:R-:W-:Y:S02]  /*4580*/  LOP3.LUT R137, R71, UR26, RZ, 0xfc, !PT ;  /* 0x0000001a47897c12 */ /* 0x000fe4000f8efcff */
[----:B------:R-:W-:Y:S02]  /*4590*/  FMNMX3 R20, R20, R19, R18, !PT ;  /* 0x0000001314147276 */ /* 0x000fe40007800012 */
[----:B------:R-:W-:Y:S02]  /*45a0*/  FSEL R26, R26, -INF , !P5 ;  /* 0xff8000001a1a7808 */ /* 0x000fe40006800000 */
[----:B------:R-:W-:-:S02]  /*45b0*/  FSEL R27, R27, -INF , !P4 ;  /* 0xff8000001b1b7808 */ /* 0x000fc40006000000 */
[-C--:B------:R-:W-:Y:S02]  /*45c0*/  ISETP.GT.U32.AND P5, PT, R139, R40.reuse, PT ;  /* 0x000000288b00720c */ /* 0x080fe40003fa4070 */
[----:B------:R-:W-:Y:S02]  /*45d0*/  ISETP.GT.U32.AND P4, PT, R137, R40, PT ;  /* 0x000000288900720c */ /* 0x000fe40003f84070 */
[----:B------:R-:W-:Y:S02]  /*45e0*/  ISETP.GT.U32.AND.EX P2, PT, R66, RZ, PT, P2 ;  /* 0x000000ff4200720c */ /* 0x000fe40003f44120 */
[----:B------:R-:W-:Y:S02]  /*45f0*/  LOP3.LUT R137, R67, UR26, RZ, 0xfc, !PT ;  /* 0x0000001a43897c12 */ /* 0x000fe4000f8efcff */
[----:B------:R-:W-:Y:S02]  /*4600*/  FMNMX3 R20, R20, R21, R22, !PT ;  /* 0x0000001514147276 */ /* 0x000fe40007800016 */
[----:B------:R-:W-:-:S02]  /*4610*/  ISETP.GT.U32.AND.EX P5, PT, R68, RZ, PT, P5 ;  /* 0x000000ff4400720c */ /* 0x000fc40003fa4150 */
[----:B------:R-:W-:Y:S02]  /*4620*/  FSEL R29, R29, -INF , !P2 ;  /* 0xff8000001d1d7808 */ /* 0x000fe40005000000 */
[----:B------:R-:W-:Y:S02]  /*4630*/  LOP3.LUT R139, R69, UR26, RZ, 0xfc, !PT ;  /* 0x0000001a458b7c12 */ /* 0x000fe4000f8efcff */
[-C--:B------:R-:W-:Y:S02]  /*4640*/  ISETP.GT.U32.AND P2, PT, R137, R40.reuse, PT ;  /* 0x000000288900720c */ /* 0x080fe40003f44070 */
[----:B------:R-:W-:Y:S02]  /*4650*/  FMNMX3 R20, R20, R23, R24, !PT ;  /* 0x0000001714147276 */ /* 0x000fe40007800018 */
[----:B------:R-:W-:Y:S02]  /*4660*/  FSEL R28, R28, -INF , !P5 ;  /* 0xff8000001c1c7808 */ /* 0x000fe40006800000 */
[----:B------:R-:W-:-:S02]  /*4670*/  ISETP.GT.U32.AND P5, PT, R139, R40, PT ;  /* 0x000000288b00720c */ /* 0x000fc40003fa4070 */
[----:B------:R-:W-:Y:S02]  /*4680*/  ISETP.GT.U32.AND.EX P2, PT, R70, RZ, PT, P2 ;  /* 0x000000ff4600720c */ /* 0x000fe40003f44120 */
[----:B------:R-:W-:Y:S02]  /*4690*/  FMNMX3 R20, R20, R25, R26, !PT ;  /* 0x0000001914147276 */ /* 0x000fe4000780001a */
[----:B------:R-:W-:Y:S02]  /*46a0*/  ISETP.GT.U32.AND.EX P4, PT, R66, RZ, PT, P4 ;  /* 0x000000ff4200720c */ /* 0x000fe40003f84140 */
[----:B------:R-:W-:Y:S02]  /*46b0*/  ISETP.GT.U32.AND.EX P5, PT, R68, RZ, PT, P5 ;  /* 0x000000ff4400720c */ /* 0x000fe40003fa4150 */
[----:B------:R-:W-:Y:S02]  /*46c0*/  FSEL R30, R30, -INF , !P2 ;  /* 0xff8000001e1e7808 */ /* 0x000fe40005000000 */
[----:B------:R-:W-:-:S02]  /*46d0*/  FMNMX3 R20, R20, R27, R28, !PT ;  /* 0x0000001b14147276 */ /* 0x000fc4000780001c */
[----:B------:R-:W-:Y:S02]  /*46e0*/  ISETP.GT.U32.AND.EX P1, PT, R68, RZ, PT, P1 ;  /* 0x000000ff4400720c */ /* 0x000fe40003f24110 */
[----:B------:R-:W-:Y:S02]  /*46f0*/  ISETP.GT.U32.AND.EX P3, PT, R70, RZ, PT, P3 ;  /* 0x000000ff4600720c */ /* 0x000fe40003f64130 */
[----:B------:R-:W-:Y:S02]  /*4700*/  FSEL R31, R31, -INF , !P5 ;  /* 0xff8000001f1f7808 */ /* 0x000fe40006800000 */
[----:B------:R-:W-:Y:S02]  /*4710*/  FSEL R32, R32, -INF , !P4 ;  /* 0xff80000020207808 */ /* 0x000fe40006000000 */
[----:B------:R-:W-:Y:S02]  /*4720*/  FMNMX3 R20, R20, R29, R30, !PT ;  /* 0x0000001d14147276 */ /* 0x000fe4000780001e */
[----:B------:R-:W-:-:S02]  /*4730*/  ISETP.GT.U32.AND.EX P0, PT, R66, RZ, PT, P0 ;  /* 0x000000ff4200720c */ /* 0x000fc40003f04100 */
[----:B------:R-:W-:Y:S02]  /*4740*/  FSEL R33, R33, -INF , !P3 ;  /* 0xff80000021217808 */ /* 0x000fe40005800000 */
[----:B------:R-:W-:Y:S02]  /*4750*/  FSEL R34, R34, -INF , !P1 ;  /* 0xff80000022227808 */ /* 0x000fe40004800000 */
[----:B------:R-:W-:Y:S02]  /*4760*/  FMNMX3 R20, R20, R31, R32, !PT ;  /* 0x0000001f14147276 */ /* 0x000fe40007800020 */
[----:B------:R-:W-:Y:S02]  /*4770*/  FSEL R149, R35, -INF , !P0 ;  /* 0xff80000023957808 */ /* 0x000fe40004000000 */
[----:B------:R-:W-:-:S04]  /*4780*/  FMNMX3 R20, R20, R33, R34, !PT ;  /* 0x0000002114147276 */ /* 0x000fc80007800022 */
[----:B------:R-:W-:-:S05]  /*4790*/  FMNMX R66, R149, R20, !PT ;  /* 0x0000001495427209 */ /* 0x000fca0007800000 */
[----:B------:R-:W1:Y:S02]  /*47a0*/  SHFL.BFLY PT, R20, R66, 0x10, 0x1f ;  /* 0x0e001f0042147f89 */ /* 0x000e6400000e0000 */
[----:B-1----:R-:W-:-:S05]  /*47b0*/  FMNMX3 R20, R66, R20, R133, !PT ;  /* 0x0000001442147276 */ /* 0x002fca0007800085 */
[--C-:B------:R-:W-:Y:S01]  /*47c0*/  FADD R5, R5, -R20.reuse ;  /* 0x8000001405057221 */ /* 0x100fe20000000000 */
[--C-:B------:R-:W-:Y:S01]  /*47d0*/  FADD R4, R4, -R20.reuse ;  /* 0x8000001404047221 */ /* 0x100fe20000000000 */
[--C-:B------:R-:W-:Y:S01]  /*47e0*/  FADD R135, R135, -R20.reuse ;  /* 0x8000001487877221 */ /* 0x100fe20000000000 */
[--C-:B------:R-:W-:Y:S01]  /*47f0*/  FADD R7, R7, -R20.reuse ;  /* 0x8000001407077221 */ /* 0x100fe20000000000 */
[----:B------:R-:W-:Y:S01]  /*4800*/  FMUL R5, R5, 1.4426950216293334961 ;  /* 0x3fb8aa3b05057820 */ /* 0x000fe20000400000 */
[----:B------:R-:W-:Y:S01]  /*4810*/  FMUL R4, R4, 1.4426950216293334961 ;  /* 0x3fb8aa3b04047820 */ /* 0x000fe20000400000 */
[----:B------:R-:W-:Y:S01]  /*4820*/  FMUL R135, R135, 1.4426950216293334961 ;  /* 0x3fb8aa3b87877820 */ /* 0x000fe20000400000 */
[----:B------:R-:W-:Y:S01]  /*4830*/  FMUL R7, R7, 1.4426950216293334961 ;  /* 0x3fb8aa3b07077820 */ /* 0x000fe20000400000 */
[----:B------:R-:W-:Y:S01]  /*4840*/  MUFU.EX2 R148, R5 ;  /* 0x0000000500947308 */ /* 0x000fe20000000800 */
[--C-:B------:R-:W-:Y:S01]  /*4850*/  FADD R6, R6, -R20.reuse ;  /* 0x8000001406067221 */ /* 0x100fe20000000000 */
[--C-:B------:R-:W-:Y:S01]  /*4860*/  FADD R9, R9, -R20.reuse ;  /* 0x8000001409097221 */ /* 0x100fe20000000000 */
[--C-:B------:R-:W-:Y:S01]  /*4870*/  FADD R8, R8, -R20.reuse ;  /* 0x8000001408087221 */ /* 0x100fe20000000000 */
[--C-:B------:R-:W-:Y:S01]  /*4880*/  FADD R11, R11, -R20.reuse ;  /* 0x800000140b0b7221 */ /* 0x100fe20000000000 */
[----:B------:R-:W-:Y:S01]  /*4890*/  FMUL R6, R6, 1.4426950216293334961 ;  /* 0x3fb8aa3b06067820 */ /* 0x000fe20000400000 */
[----:B------:R-:W-:Y:S01]  /*48a0*/  FMUL R9, R9, 1.4426950216293334961 ;  /* 0x3fb8aa3b09097820 */ /* 0x000fe20000400000 */
[----:B------:R-:W-:Y:S01]  /*48b0*/  FMUL R8, R8, 1.4426950216293334961 ;  /* 0x3fb8aa3b08087820 */ /* 0x000fe20000400000 */
[----:B------:R-:W1:Y:S01]  /*48c0*/  MUFU.EX2 R150, R4 ;  /* 0x0000000400967308 */ /* 0x000e620000000800 */
[----:B------:R-:W-:Y:S01]  /*48d0*/  FMUL R11, R11, 1.4426950216293334961 ;  /* 0x3fb8aa3b0b0b7820 */ /* 0x000fe20000400000 */
[--C-:B------:R-:W-:Y:S01]  /*48e0*/  FADD R10, R10, -R20.reuse ;  /* 0x800000140a0a7221 */ /* 0x100fe20000000000 */
[--C-:B------:R-:W-:Y:S01]  /*48f0*/  FADD R13, R13, -R20.reuse ;  /* 0x800000140d0d7221 */ /* 0x100fe20000000000 */
[--C-:B------:R-:W-:Y:S01]  /*4900*/  FADD R12, R12, -R20.reuse ;  /* 0x800000140c0c7221 */ /* 0x100fe20000000000 */
[--C-:B------:R-:W-:Y:S01]  /*4910*/  FADD R15, R15, -R20.reuse ;  /* 0x800000140f0f7221 */ /* 0x100fe20000000000 */
[----:B------:R-:W-:Y:S01]  /*4920*/  FMUL R10, R10, 1.4426950216293334961 ;  /* 0x3fb8aa3b0a0a7820 */ /* 0x000fe20000400000 */
[----:B------:R-:W-:Y:S01]  /*4930*/  FMUL R13, R13, 1.4426950216293334961 ;  /* 0x3fb8aa3b0d0d7820 */ /* 0x000fe20000400000 */
[----:B------:R-:W2:Y:S01]  /*4940*/  MUFU.EX2 R146, R135 ;  /* 0x0000008700927308 */ /* 0x000ea20000000800 */
[----:B------:R-:W-:Y:S01]  /*4950*/  FMUL R12, R12, 1.4426950216293334961 ;  /* 0x3fb8aa3b0c0c7820 */ /* 0x000fe20000400000 */
[----:B------:R-:W-:Y:S01]  /*4960*/  FMUL R15, R15, 1.4426950216293334961 ;  /* 0x3fb8aa3b0f0f7820 */ /* 0x000fe20000400000 */
[--C-:B------:R-:W-:Y:S01]  /*4970*/  FADD R14, R14, -R20.reuse ;  /* 0x800000140e0e7221 */ /* 0x100fe20000000000 */
[--C-:B------:R-:W-:Y:S01]  /*4980*/  FADD R17, R17, -R20.reuse ;  /* 0x8000001411117221 */ /* 0x100fe20000000000 */
[--C-:B------:R-:W-:Y:S01]  /*4990*/  FADD R16, R16, -R20.reuse ;  /* 0x8000001410107221 */ /* 0x100fe20000000000 */
[----:B------:R-:W-:Y:S01]  /*49a0*/  FADD R19, R19, -R20 ;  /* 0x8000001413137221 */ /* 0x000fe20000000000 */
[----:B------:R-:W-:Y:S01]  /*49b0*/  FMUL R14, R14, 1.4426950216293334961 ;  /* 0x3fb8aa3b0e0e7820 */ /* 0x000fe20000400000 */
[----:B------:R-:W3:Y:S01]  /*49c0*/  MUFU.EX2 R165, R7 ;  /* 0x0000000700a57308 */ /* 0x000ee20000000800 */
[----:B-1----:R-:W-:Y:S01]  /*49d0*/  FADD R5, R148, R150 ;  /* 0x0000009694057221 */ /* 0x002fe20000000000 */
[----:B------:R-:W-:Y:S01]  /*49e0*/  FMUL R17, R17, 1.4426950216293334961 ;  /* 0x3fb8aa3b11117820 */ /* 0x000fe20000400000 */
[----:B------:R-:W-:Y:S01]  /*49f0*/  FMUL R16, R16, 1.4426950216293334961 ;  /* 0x3fb8aa3b10107820 */ /* 0x000fe20000400000 */
[----:B------:R-:W-:Y:S01]  /*4a00*/  FMUL R19, R19, 1.4426950216293334961 ;  /* 0x3fb8aa3b13137820 */ /* 0x000fe20000400000 */
[--C-:B------:R-:W-:Y:S01]  /*4a10*/  FADD R18, R18, -R20.reuse ;  /* 0x8000001412127221 */ /* 0x100fe20000000000 */
[--C-:B------:R-:W-:Y:S01]  /*4a20*/  FADD R21, R21, -R20.reuse ;  /* 0x8000001415157221 */ /* 0x100fe20000000000 */
[--C-:B------:R-:W-:Y:S01]  /*4a30*/  FADD R22, R22, -R20.reuse ;  /* 0x8000001416167221 */ /* 0x100fe20000000000 */
[----:B------:R-:W1:Y:S01]  /*4a40*/  MUFU.EX2 R144, R6 ;  /* 0x0000000600907308 */ /* 0x000e620000000800 */
[----:B--2---:R-:W-:Y:S01]  /*4a50*/  FADD R4, R146, R5 ;  /* 0x0000000592047221 */ /* 0x004fe20000000000 */
[----:B------:R-:W-:Y:S01]  /*4a60*/  FMUL R18, R18, 1.4426950216293334961 ;  /* 0x3fb8aa3b12127820 */ /* 0x000fe20000400000 */
[----:B------:R-:W-:Y:S01]  /*4a70*/  FMUL R21, R21, 1.4426950216293334961 ;  /* 0x3fb8aa3b15157820 */ /* 0x000fe20000400000 */
[----:B------:R-:W-:Y:S01]  /*4a80*/  FMUL R22, R22, 1.4426950216293334961 ;  /* 0x3fb8aa3b16167820 */ /* 0x000fe20000400000 */
[--C-:B------:R-:W-:Y:S01]  /*4a90*/  FADD R23, R23, -R20.reuse ;  /* 0x8000001417177221 */ /* 0x100fe20000000000 */
[--C-:B------:R-:W-:Y:S01]  /*4aa0*/  FADD R24, R24, -R20.reuse ;  /* 0x8000001418187221 */ /* 0x100fe20000000000 */
[----:B------:R-:W-:Y:S01]  /*4ab0*/  FADD R25, R25, -R20 ;  /* 0x8000001419197221 */ /* 0x000fe20000000000 */
[----:B------:R-:W2:Y:S01]  /*4ac0*/  MUFU.EX2 R161, R9 ;  /* 0x0000000900a17308 */ /* 0x000ea20000000800 */
[----:B---3--:R-:W-:Y:S01]  /*4ad0*/  FADD R5, R165, R4 ;  /* 0x00000004a5057221 */ /* 0x008fe20000000000 */
[----:B------:R-:W-:Y:S01]  /*4ae0*/  FMUL R23, R23, 1.4426950216293334961 ;  /* 0x3fb8aa3b17177820 */ /* 0x000fe20000400000 */
[----:B------:R-:W-:Y:S01]  /*4af0*/  FMUL R24, R24, 1.4426950216293334961 ;  /* 0x3fb8aa3b18187820 */ /* 0x000fe20000400000 */
[----:B------:R-:W-:Y:S01]  /*4b00*/  FMUL R25, R25, 1.4426950216293334961 ;  /* 0x3fb8aa3b19197820 */ /* 0x000fe20000400000 */
[--C-:B------:R-:W-:Y:S01]  /*4b10*/  FADD R26, R26, -R20.reuse ;  /* 0x800000141a1a7221 */ /* 0x100fe20000000000 */
[--C-:B------:R-:W-:Y:S01]  /*4b20*/  FADD R27, R27, -R20.reuse ;  /* 0x800000141b1b7221 */ /* 0x100fe20000000000 */
[--C-:B------:R-:W-:Y:S01]  /*4b30*/  FADD R28, R28, -R20.reuse ;  /* 0x800000141c1c7221 */ /* 0x100fe20000000000 */
[----:B------:R-:W3:Y:S01]  /*4b40*/  MUFU.EX2 R142, R8 ;  /* 0x00000008008e7308 */ /* 0x000ee20000000800 */
[----:B-1----:R-:W-:Y:S01]  /*4b50*/  FADD R4, R144, R5 ;  /* 0x0000000590047221 */ /* 0x002fe20000000000 */
[----:B------:R-:W-:Y:S01]  /*4b60*/  FMUL R26, R26, 1.4426950216293334961 ;  /* 0x3fb8aa3b1a1a7820 */ /* 0x000fe20000400000 */
[----:B------:R-:W-:Y:S01]  /*4b70*/  FMUL R27, R27, 1.4426950216293334961 ;  /* 0x3fb8aa3b1b1b7820 */ /* 0x000fe20000400000 */
[----:B------:R-:W-:Y:S01]  /*4b80*/  FMUL R28, R28, 1.4426950216293334961 ;  /* 0x3fb8aa3b1c1c7820 */ /* 0x000fe20000400000 */
[--C-:B------:R-:W-:Y:S01]  /*4b90*/  FADD R29, R29, -R20.reuse ;  /* 0x800000141d1d7221 */ /* 0x100fe20000000000 */
[--C-:B------:R-:W-:Y:S01]  /*4ba0*/  FADD R30, R30, -R20.reuse ;  /* 0x800000141e1e7221 */ /* 0x100fe20000000000 */
[----:B------:R-:W-:Y:S01]  /*4bb0*/  FADD R31, R31, -R20 ;  /* 0x800000141f1f7221 */ /* 0x000fe20000000000 */
[----:B------:R-:W1:Y:S01]  /*4bc0*/  MUFU.EX2 R159, R11 ;  /* 0x0000000b009f7308 */ /* 0x000e620000000800 */
[----:B--2---:R-:W-:Y:S01]  /*4bd0*/  FADD R5, R161, R4 ;  /* 0x00000004a1057221 */ /* 0x004fe20000000000 */
[----:B------:R-:W-:Y:S01]  /*4be0*/  FMUL R29, R29, 1.4426950216293334961 ;  /* 0x3fb8aa3b1d1d7820 */ /* 0x000fe20000400000 */
[----:B------:R-:W-:Y:S01]  /*4bf0*/  FMUL R30, R30, 1.4426950216293334961 ;  /* 0x3fb8aa3b1e1e7820 */ /* 0x000fe20000400000 */
[----:B------:R-:W-:Y:S01]  /*4c00*/  SHF.L.U32 R6, R64, 0x1f, RZ ;  /* 0x0000001f40067819 */ /* 0x000fe200000006ff */
[----:B------:R-:W-:Y:S01]  /*4c10*/  FMUL R31, R31, 1.4426950216293334961 ;  /* 0x3fb8aa3b1f1f7820 */ /* 0x000fe20000400000 */
[--C-:B------:R-:W-:Y:S01]  /*4c20*/  FADD R32, R32, -R20.reuse ;  /* 0x8000001420207221 */ /* 0x100fe20000000000 */
[--C-:B------:R-:W-:Y:S01]  /*4c30*/  FADD R33, R33, -R20.reuse ;  /* 0x8000001421217221 */ /* 0x100fe20000000000 */
[----:B------:R-:W2:Y:S01]  /*4c40*/  MUFU.EX2 R140, R10 ;  /* 0x0000000a008c7308 */ /* 0x000ea20000000800 */
[----:B---3--:R-:W-:Y:S01]  /*4c50*/  FADD R4, R142, R5 ;  /* 0x000000058e047221 */ /* 0x008fe20000000000 */
[----:B0-----:R-:W0:Y:S01]  /*4c60*/  SYNCS.PHASECHK.TRANS64.TRYWAIT P0, [UR17], R6 ;  /* 0x00000006ff0075a7 */ /* 0x001e220008001111 */
[----:B------:R-:W-:Y:S01]  /*4c70*/  FMUL R32, R32, 1.4426950216293334961 ;  /* 0x3fb8aa3b20207820 */ /* 0x000fe20000400000 */
[--C-:B------:R-:W-:Y:S01]  /*4c80*/  FADD R34, R34, -R20.reuse ;  /* 0x8000001422227221 */ /* 0x100fe20000000000 */
[----:B------:R-:W-:Y:S01]  /*4c90*/  FMUL R33, R33, 1.4426950216293334961 ;  /* 0x3fb8aa3b21217820 */ /* 0x000fe20000400000 */
[----:B------:R-:W-:-:S02]  /*4ca0*/  FADD R149, R149, -R20 ;  /* 0x8000001495957221 */ /* 0x000fc40000000000 */
[----:B------:R-:W3:Y:S01]  /*4cb0*/  MUFU.EX2 R155, R13 ;  /* 0x0000000d009b7308 */ /* 0x000ee20000000800 */
[----:B-1----:R-:W-:-:S07]  /*4cc0*/  FADD R5, R159, R4 ;  /* 0x000000049f057221 */ /* 0x002fce0000000000 */
[----:B------:R-:W1:Y:S01]  /*4cd0*/  MUFU.EX2 R138, R12 ;  /* 0x0000000c008a7308 */ /* 0x000e620000000800 */
[----:B--2---:R-:W-:-:S07]  /*4ce0*/  FADD R4, R140, R5 ;  /* 0x000000058c047221 */ /* 0x004fce0000000000 */
[----:B------:R-:W2:Y:S01]  /*4cf0*/  MUFU.EX2 R153, R15 ;  /* 0x0000000f00997308 */ /* 0x000ea20000000800 */
[----:B---3--:R-:W-:-:S07]  /*4d00*/  FADD R5, R155, R4 ;  /* 0x000000049b057221 */ /* 0x008fce0000000000 */
[----:B------:R-:W3:Y:S01]  /*4d10*/  MUFU.EX2 R151, R14 ;  /* 0x0000000e00977308 */ /* 0x000ee20000000800 */
[----:B-1----:R-:W-:-:S07]  /*4d20*/  FADD R4, R138, R5 ;  /* 0x000000058a047221 */ /* 0x002fce0000000000 */
[----:B------:R-:W1:Y:S01]  /*4d30*/  MUFU.EX2 R136, R17 ;  /* 0x0000001100887308 */ /* 0x000e620000000800 */
[----:B--2---:R-:W-:-:S07]  /*4d40*/  FADD R4, R153, R4 ;  /* 0x0000000499047221 */ /* 0x004fce0000000000 */
[----:B------:R2:W4:Y:S01]  /*4d50*/  MUFU.EX2 R134, R16 ;  /* 0x0000001000867308 */ /* 0x0005220000000800 */
[----:B---3--:R-:W-:-:S07]  /*4d60*/  FADD R5, R151, R4 ;  /* 0x0000000497057221 */ /* 0x008fce0000000000 */
[----:B------:R-:W3:Y:S01]  /*4d70*/  MUFU.EX2 R147, R19 ;  /* 0x0000001300937308 */ /* 0x000ee20000000800 */
[----:B-1----:R-:W-:Y:S01]  /*4d80*/  FADD R5, R136, R5 ;  /* 0x0000000588057221 */ /* 0x002fe20000000000 */
[----:B--2---:R-:W-:-:S06]  /*4d90*/  IMAD.WIDE R16, R127, 0x2, R92 ;  /* 0x000000027f107825 */ /* 0x004fcc00078e025c */
[----:B------:R-:W1:Y:S01]  /*4da0*/  MUFU.EX2 R126, R18 ;  /* 0x00000012007e7308 */ /* 0x000e620000000800 */
[----:B----4-:R-:W-:-:S07]  /*4db0*/  FADD R4, R134, R5 ;  /* 0x0000000586047221 */ /* 0x010fce0000000000 */
[----:B------:R-:W2:Y:S01]  /*4dc0*/  MUFU.EX2 R145, R21 ;  /* 0x0000001500917308 */ /* 0x000ea20000000800 */
[----:B---3--:R-:W-:-:S07]  /*4dd0*/  FADD R5, R147, R4 ;  /* 0x0000000493057221 */ /* 0x008fce0000000000 */
[----:B------:R-:W3:Y:S01]  /*4de0*/  MUFU.EX2 R124, R22 ;  /* 0x00000016007c7308 */ /* 0x000ee20000000800 */
[----:B-1----:R-:W-:-:S07]  /*4df0*/  FADD R4, R126, R5 ;  /* 0x000000057e047221 */ /* 0x002fce0000000000 */
[----:B------:R1:W4:Y:S01]  /*4e00*/  MUFU.EX2 R143, R23 ;  /* 0x00000017008f7308 */ /* 0x0003220000000800 */
[----:B--2---:R-:W-:-:S07]  /*4e10*/  FADD R5, R145, R4 ;  /* 0x0000000491057221 */ /* 0x004fce0000000000 */
[----:B------:R-:W2:Y:S01]  /*4e20*/  MUFU.EX2 R76, R24 ;  /* 0x00000018004c7308 */ /* 0x000ea20000000800 */
[----:B---3--:R-:W-:Y:S01]  /*4e30*/  FADD R4, R124, R5 ;  /* 0x000000057c047221 */ /* 0x008fe20000000000 */
[----:B-1----:R-:W-:Y:S01]  /*4e40*/  FMUL R23, R34, 1.4426950216293334961 ;  /* 0x3fb8aa3b22177820 */ /* 0x002fe20000400000 */
[----:B------:R-:W-:-:S05]  /*4e50*/  FMUL R34, R149, 1.4426950216293334961 ;  /* 0x3fb8aa3b95227820 */ /* 0x000fca0000400000 */
[----:B------:R-:W1:Y:S01]  /*4e60*/  MUFU.EX2 R141, R25 ;  /* 0x00000019008d7308 */ /* 0x000e620000000800 */
[----:B----4-:R-:W-:-:S07]  /*4e70*/  FADD R5, R143, R4 ;  /* 0x000000048f057221 */ /* 0x010fce0000000000 */
[----:B------:R-:W3:Y:S01]  /*4e80*/  MUFU.EX2 R139, R26 ;  /* 0x0000001a008b7308 */ /* 0x000ee20000000800 */
[----:B--2---:R-:W-:-:S07]  /*4e90*/  FADD R4, R76, R5 ;  /* 0x000000054c047221 */ /* 0x004fce0000000000 */
[----:B------:R2:W4:Y:S01]  /*4ea0*/  MUFU.EX2 R74, R27 ;  /* 0x0000001b004a7308 */ /* 0x0005220000000800 */
[----:B-1----:R-:W-:-:S07]  /*4eb0*/  FADD R4, R141, R4 ;  /* 0x000000048d047221 */ /* 0x002fce0000000000 */
[----:B------:R-:W1:Y:S01]  /*4ec0*/  MUFU.EX2 R70, R28 ;  /* 0x0000001c00467308 */ /* 0x000e620000000800 */
[----:B---3--:R-:W-:Y:S01]  /*4ed0*/  FADD R5, R139, R4 ;  /* 0x000000048b057221 */ /* 0x008fe20000000000 */
[----:B--2---:R-:W-:-:S06]  /*4ee0*/  IMAD.WIDE R26, R127, 0x2, R84 ;  /* 0x000000027f1a7825 */ /* 0x004fcc00078e0254 */
[----:B------:R-:W2:Y:S01]  /*4ef0*/  MUFU.EX2 R137, R29 ;  /* 0x0000001d00897308 */ /* 0x000ea20000000800 */
[----:B----4-:R-:W-:-:S07]  /*4f00*/  FADD R5, R74, R5 ;  /* 0x000000054a057221 */ /* 0x010fce0000000000 */
        /* <DEDUP_REMOVED lines=10> */
[----:B------:R-:W2:Y:S01]  /*4fb0*/  MUFU.EX2 R34, R34 ;  /* 0x0000002200227308 */ /* 0x000ea20000000800 */
[----:B---3--:R-:W-:-:S04]  /*4fc0*/  FADD R4, R64, R5 ;  /* 0x0000000540047221 */ /* 0x008fc80000000000 */
[----:B-1----:R-:W-:-:S04]  /*4fd0*/  FADD R5, R23, R4 ;  /* 0x0000000417057221 */ /* 0x002fc80000000000 */
[----:B--2---:R-:W-:-:S05]  /*4fe0*/  FADD R22, R34, R5 ;  /* 0x0000000522167221 */ /* 0x004fca0000000000 */
[----:B------:R1:W2:Y:S01]  /*4ff0*/  SHFL.BFLY PT, R21, R22, 0x10, 0x1f ;  /* 0x0e001f0016157f89 */ /* 0x0002a200000e0000 */
[----:B0-----:R-:W-:Y:S05]  /*5000*/  @!P0 BRA `(.L_x_15) ;  /* 0x00000018006c8947 */ /* 0x001fea0003800000 */
.L_x_24:
[C---:B------:R-:W-:Y:S01]  /*5010*/  IMAD.WIDE R10, R127.reuse, 0x2, R82 ;  /* 0x000000027f0a7825 */ /* 0x040fe200078e0252 */
[----:B------:R0:W3:Y:S03]  /*5020*/  LDG.E.U16 R66, desc[UR28][R16.64] ;  /* 0x0000001c10427981 */ /* 0x0000e6000c1e1500 */
[C---:B------:R-:W-:Y:S01]  /*5030*/  IMAD.WIDE R4, R127.reuse, 0x2, R60 ;  /* 0x000000027f047825 */ /* 0x040fe200078e023c */
[----:B------:R-:W4:Y:S03]  /*5040*/  LDG.E.U16 R72, desc[UR28][R26.64] ;  /* 0x0000001c1a487981 */ /* 0x000f26000c1e1500 */
[C---:B------:R-:W-:Y:S01]  /*5050*/  IMAD.WIDE R6, R127.reuse, 0x2, R52 ;  /* 0x000000027f067825 */ /* 0x040fe200078e0234 */
[----:B--2---:R5:W2:Y:S03]  /*5060*/  LDG.E.U16 R157, desc[UR28][R10.64] ;  /* 0x0000001c0a9d7981 */ /* 0x004aa6000c1e1500 */
[C---:B------:R-:W-:Y:S01]  /*5070*/  IMAD.WIDE R8, R127.reuse, 0x2, R90 ;  /* 0x000000027f087825 */ /* 0x040fe200078e025a */
[----:B------:R1:W2:Y:S03]  /*5080*/  LDG.E.U16 R102, desc[UR28][R4.64] ;  /* 0x0000001c04667981 */ /* 0x0002a6000c1e1500 */
[C---:B------:R-:W-:Y:S01]  /*5090*/  IMAD.WIDE R12, R127.reuse, 0x2, R58 ;  /* 0x000000027f0c7825 */ /* 0x040fe200078e023a */
[----:B------:R0:W2:Y:S03]  /*50a0*/  LDG.E.U16 R132, desc[UR28][R6.64] ;  /* 0x0000001c06847981 */ /* 0x0000a6000c1e1500 */
[C---:B------:R-:W-:Y:S01]  /*50b0*/  IMAD.WIDE R14, R127.reuse, 0x2, R50 ;  /* 0x000000027f0e7825 */ /* 0x040fe200078e0232 */
[----:B------:R1:W2:Y:S03]  /*50c0*/  LDG.E.U16 R149, desc[UR28][R8.64] ;  /* 0x0000001c08957981 */ /* 0x0002a6000c1e1500 */
[C---:B------:R-:W-:Y:S01]  /*50d0*/  IMAD.WIDE R24, R127.reuse, 0x2, R56 ;  /* 0x000000027f187825 */ /* 0x040fe200078e0238 */
[----:B------:R-:W2:Y:S03]  /*50e0*/  LDG.E.U16 R163, desc[UR28][R12.64] ;  /* 0x0000001c0ca37981 */ /* 0x000ea6000c1e1500 */
[C---:B0-----:R-:W-:Y:S01]  /*50f0*/  IMAD.WIDE R16, R127.reuse, 0x2, R88 ;  /* 0x000000027f107825 */ /* 0x041fe200078e0258 */
[----:B------:R-:W2:Y:S03]  /*5100*/  LDG.E.U16 R152, desc[UR28][R14.64] ;  /* 0x0000001c0e987981 */ /* 0x000ea6000c1e1500 */
[C---:B------:R-:W-:Y:S01]  /*5110*/  IMAD.WIDE R18, R127.reuse, 0x2, R80 ;  /* 0x000000027f127825 */ /* 0x040fe200078e0250 */
[----:B------:R-:W2:Y:S03]  /*5120*/  LDG.E.U16 R154, desc[UR28][R16.64] ;  /* 0x0000001c109a7981 */ /* 0x000ea6000c1e1500 */
[C---:B-----5:R-:W-:Y:S01]  /*5130*/  IMAD.WIDE R10, R127.reuse, 0x2, R48 ;  /* 0x000000027f0a7825 */ /* 0x060fe200078e0230 */
[----:B------:R-:W5:Y:S03]  /*5140*/  LDG.E.U16 R156, desc[UR28][R18.64] ;  /* 0x0000001c129c7981 */ /* 0x000f66000c1e1500 */
[C---:B------:R-:W-:Y:S01]  /*5150*/  IMAD.WIDE R26, R127.reuse, 0x2, R86 ;  /* 0x000000027f1a7825 */ /* 0x040fe200078e0256 */
[----:B------:R-:W5:Y:S03]  /*5160*/  LDG.E.U16 R25, desc[UR28][R24.64] ;  /* 0x0000001c18197981 */ /* 0x000f66000c1e1500 */
[C---:B------:R-:W-:Y:S01]  /*5170*/  IMAD.WIDE R28, R127.reuse, 0x2, R78 ;  /* 0x000000027f1c7825 */ /* 0x040fe200078e024e */
[----:B------:R0:W5:Y:S03]  /*5180*/  LDG.E.U16 R158, desc[UR28][R10.64] ;  /* 0x0000001c0a9e7981 */ /* 0x000166000c1e1500 */
[C---:B------:R-:W-:Y:S01]  /*5190*/  IMAD.WIDE R30, R127.reuse, 0x2, R54 ;  /* 0x000000027f1e7825 */ /* 0x040fe200078e0236 */
[----:B------:R-:W5:Y:S03]  /*51a0*/  LDG.E.U16 R26, desc[UR28][R26.64] ;  /* 0x0000001c1a1a7981 */ /* 0x000f66000c1e1500 */
[----:B------:R-:W-:Y:S01]  /*51b0*/  IMAD.WIDE R32, R127, 0x2, R46 ;  /* 0x000000027f207825 */ /* 0x000fe200078e022e */
[----:B------:R-:W5:Y:S04]  /*51c0*/  LDG.E.U16 R28, desc[UR28][R28.64] ;  /* 0x0000001c1c1c7981 */ /* 0x000f68000c1e1500 */
[----:B------:R-:W5:Y:S04]  /*51d0*/  LDG.E.U16 R30, desc[UR28][R30.64] ;  /* 0x0000001c1e1e7981 */ /* 0x000f68000c1e1500 */
[----:B------:R-:W5:Y:S01]  /*51e0*/  LDG.E.U16 R32, desc[UR28][R32.64] ;  /* 0x0000001c20207981 */ /* 0x000f62000c1e1500 */
[----:B-1----:R-:W-:-:S02]  /*51f0*/  F2FP.BF16.F32.PACK_AB R4, R150, R148 ;  /* 0x000000949604723e */ /* 0x002fc400000010ff */
[----:B------:R-:W-:Y:S02]  /*5200*/  F2FP.BF16.F32.PACK_AB R5, R165, R146 ;  /* 0x00000092a505723e */ /* 0x000fe400000010ff */
[----:B------:R-:W-:Y:S02]  /*5210*/  F2FP.BF16.F32.PACK_AB R6, R161, R144 ;  /* 0x00000090a106723e */ /* 0x000fe400000010ff */
[----:B------:R-:W-:Y:S02]  /*5220*/  F2FP.BF16.F32.PACK_AB R7, R159, R142 ;  /* 0x0000008e9f07723e */ /* 0x000fe400000010ff */
[----:B------:R-:W-:Y:S02]  /*5230*/  F2FP.BF16.F32.PACK_AB R8, R155, R140 ;  /* 0x0000008c9b08723e */ /* 0x000fe400000010ff */
[----:B------:R-:W-:Y:S02]  /*5240*/  F2FP.BF16.F32.PACK_AB R9, R153, R138 ;  /* 0x0000008a9909723e */ /* 0x000fe400000010ff */
[----:B0-----:R-:W-:-:S02]  /*5250*/  F2FP.BF16.F32.PACK_AB R10, R136, R151 ;  /* 0x00000097880a723e */ /* 0x001fc400000010ff */
[----:B------:R-:W-:Y:S02]  /*5260*/  F2FP.BF16.F32.PACK_AB R11, R147, R134 ;  /* 0x00000086930b723e */ /* 0x000fe400000010ff */
[----:B------:R-:W-:Y:S02]  /*5270*/  F2FP.BF16.F32.PACK_AB R12, R145, R126 ;  /* 0x0000007e910c723e */ /* 0x000fe400000010ff */
[----:B------:R-:W-:Y:S02]  /*5280*/  F2FP.BF16.F32.PACK_AB R13, R143, R124 ;  /* 0x0000007c8f0d723e */ /* 0x000fe400000010ff */
[----:B------:R-:W-:Y:S02]  /*5290*/  F2FP.BF16.F32.PACK_AB R14, R141, R76 ;  /* 0x0000004c8d0e723e */ /* 0x000fe400000010ff */
[----:B------:R-:W-:Y:S02]  /*52a0*/  F2FP.BF16.F32.PACK_AB R15, R74, R139 ;  /* 0x0000008b4a0f723e */ /* 0x000fe400000010ff */
[----:B------:R-:W-:-:S02]  /*52b0*/  F2FP.BF16.F32.PACK_AB R16, R137, R70 ;  /* 0x000000468910723e */ /* 0x000fc400000010ff */
[----:B------:R-:W-:Y:S02]  /*52c0*/  F2FP.BF16.F32.PACK_AB R17, R135, R68 ;  /* 0x000000448711723e */ /* 0x000fe400000010ff */
[----:B------:R-:W-:Y:S02]  /*52d0*/  F2FP.BF16.F32.PACK_AB R18, R64, R35 ;  /* 0x000000234012723e */ /* 0x000fe400000010ff */
[----:B------:R-:W-:Y:S01]  /*52e0*/  F2FP.BF16.F32.PACK_AB R19, R34, R23 ;  /* 0x000000172213723e */ /* 0x000fe200000010ff */
[----:B------:R-:W-:-:S03]  /*52f0*/  FADD R23, -R20, R133 ;  /* 0x0000008514177221 */ /* 0x000fc60000000100 */
[----:B------:R-:W-:Y:S01]  /*5300*/  STTM.16dp32bit_t0_t15.x16 tmem[UR16+0x20], R4 ;  /* 0x00002004000079ed */ /* 0x000fe20008a00010 */
[----:B------:R-:W-:Y:S01]  /*5310*/  STTM.16dp32bit_t16_t31.x16 tmem[UR16+0x30], R4 ;  /* 0x00003004000079ed */ /* 0x000fe20008a20010 */
[----:B------:R-:W-:-:S06]  /*5320*/  FMUL R23, R23, 1.4426950216293334961 ;  /* 0x3fb8aa3b17177820 */ /* 0x000fcc0000400000 */
[----:B------:R-:W0:Y:S01]  /*5330*/  MUFU.EX2 R23, R23 ;  /* 0x0000001700177308 */ /* 0x000e220000000800 */
[----:B------:R-:W-:Y:S01]  /*5340*/  ULEA UR17, UR33, UR13, 0x3 ;  /* 0x0000000d21117291 */ /* 0x000fe2000f8e18ff */
[----:B------:R-:W-:Y:S01]  /*5350*/  FADD R22, R22, R21 ;  /* 0x0000001516167221 */ /* 0x000fe20000000000 */
[----:B------:R-:W-:Y:S02]  /*5360*/  UMOV UR6, UR7 ;  /* 0x0000000700067c82 */ /* 0x000fe40008000000 */
[----:B------:R-:W-:Y:S01]  /*5370*/  UIADD3 UR17, UPT, UPT, UR17, 0x4000, URZ ;  /* 0x0000400011117890 */ /* 0x000fe2000fffe0ff */
[----:B---3--:R1:W-:Y:S04]  /*5380*/  STS.U16 [R39+UR13+0x3000], R66 ;  /* 0x0030004227007988 */ /* 0x0083e8000800040d */
[----:B----4-:R1:W-:Y:S04]  /*5390*/  STS.U16 [R39+UR13+0x3400], R72 ;  /* 0x0034004827007988 */ /* 0x0103e8000800040d */
[----:B--2---:R1:W-:Y:S04]  /*53a0*/  STS.U16 [R39+UR13+0x3800], R102 ;  /* 0x0038006627007988 */ /* 0x0043e8000800040d */
[----:B------:R1:W-:Y:S04]  /*53b0*/  STS.U16 [R39+UR13+0x3c00], R132 ;  /* 0x003c008427007988 */ /* 0x0003e8000800040d */
[----:B------:R1:W-:Y:S04]  /*53c0*/  STS.U16 [R38+UR13+0x3100], R149 ;  /* 0x0031009526007988 */ /* 0x0003e8000800040d */
[----:B------:R1:W-:Y:S04]  /*53d0*/  STS.U16 [R38+UR13+0x3500], R157 ;  /* 0x0035009d26007988 */ /* 0x0003e8000800040d */
[----:B------:R1:W-:Y:S04]  /*53e0*/  STS.U16 [R38+UR13+0x3900], R163 ;  /* 0x003900a326007988 */ /* 0x0003e8000800040d */
[----:B------:R1:W-:Y:S04]  /*53f0*/  STS.U16 [R38+UR13+0x3d00], R152 ;  /* 0x003d009826007988 */ /* 0x0003e8000800040d */
[----:B------:R1:W-:Y:S04]  /*5400*/  STS.U16 [R36+UR13+0x3200], R154 ;  /* 0x0032009a24007988 */ /* 0x0003e8000800040d */
[----:B-----5:R1:W-:Y:S04]  /*5410*/  STS.U16 [R36+UR13+0x3600], R156 ;  /* 0x0036009c24007988 */ /* 0x0203e8000800040d */
[----:B------:R1:W-:Y:S04]  /*5420*/  STS.U16 [R36+UR13+0x3a00], R25 ;  /* 0x003a001924007988 */ /* 0x0003e8000800040d */
[----:B------:R1:W-:Y:S04]  /*5430*/  STS.U16 [R36+UR13+0x3e00], R158 ;  /* 0x003e009e24007988 */ /* 0x0003e8000800040d */
[----:B------:R1:W-:Y:S04]  /*5440*/  STS.U16 [R37+UR13+0x3300], R26 ;  /* 0x0033001a25007988 */ /* 0x0003e8000800040d */
[----:B------:R1:W-:Y:S04]  /*5450*/  STS.U16 [R37+UR13+0x3700], R28 ;  /* 0x0037001c25007988 */ /* 0x0003e8000800040d */
[----:B------:R1:W-:Y:S04]  /*5460*/  STS.U16 [R37+UR13+0x3b00], R30 ;  /* 0x003b001e25007988 */ /* 0x0003e8000800040d */
[----:B------:R1:W-:Y:S01]  /*5470*/  STS.U16 [R37+UR13+0x3f00], R32 ;  /* 0x003f002025007988 */ /* 0x0003e2000800040d */
[----:B------:R-:W2:Y:S02]  /*5480*/  FENCE.VIEW.ASYNC.T ;  /* 0x00000000000073c6 */ /* 0x000ea40000000200 */
[----:B--2---:R-:W-:Y:S06]  /*5490*/  BAR.SYNC.DEFER_BLOCKING 0x0 ;  /* 0x0000000000007b1d */ /* 0x004fec0000010000 */
[----:B------:R-:W-:Y:S01]  /*54a0*/  LDTM.16dp32bit_t0_t15.x16 R4, tmem[UR16] ;  /* 0x00000010000479ee */ /* 0x000fe20008a00000 */
[----:B------:R-:W0:Y:S01]  /*54b0*/  LDTM.16dp32bit_t16_t31.x16 R4, tmem[UR16+0x10] ;  /* 0x00001010000479ee */ /* 0x000e220008a20000 */
[----:B------:R-:W-:Y:S01]  /*54c0*/  NOP ;  /* 0x0000000000007918 */ /* 0x000fe20000000000 */
[C---:B0-----:R-:W-:Y:S01]  /*54d0*/  FMUL R4, R23.reuse, R4 ;  /* 0x0000000417047220 */ /* 0x041fe20000400000 */
        /* <DEDUP_REMOVED lines=16> */
[----:B------:R1:W-:Y:S01]  /*55e0*/  STTM.16dp32bit_t16_t31.x16 tmem[UR16+0x10], R4 ;  /* 0x00001004000079ed */ /* 0x0003e20008a20010 */
[----:B------:R-:W0:Y:S02]  /*55f0*/  FENCE.VIEW.ASYNC.T ;  /* 0x00000000000073c6 */ /* 0x000e240000000200 */
[----:B0-----:R-:W-:Y:S06]  /*5600*/  BAR.SYNC.DEFER_BLOCKING 0x0 ;  /* 0x0000000000007b1d */ /* 0x001fec0000010000 */
[----:B------:R0:W-:Y:S06]  /*5610*/  MEMBAR.ALL.CTA ;  /* 0x0000000000007992 */ /* 0x0001ec0000008000 */
[----:B0-----:R-:W0:Y:S02]  /*5620*/  FENCE.VIEW.ASYNC.S ;  /* 0x00000000000073c6 */ /* 0x001e240000000000 */
[----:B0-----:R-:W-:Y:S06]  /*5630*/  BAR.SYNC.DEFER_BLOCKING 0x0 ;  /* 0x0000000000007b1d */ /* 0x001fec0000010000 */
[----:B------:R-:W-:Y:S05]  /*5640*/  BRA.U UP3, `(.L_x_16) ;  /* 0x0000000103587547 */ /* 0x000fea000b800000 */
[----:B------:R-:W-:Y:S02]  /*5650*/  UIADD3 UR30, UPT, UPT, UR15, 0x28, URZ ;  /* 0x000000280f1e7890 */ /* 0x000fe4000fffe0ff */
[----:B------:R-:W-:Y:S02]  /*5660*/  UIADD3 UR31, UPT, UPT, UR15, 0x30, URZ ;  /* 0x000000300f1f7890 */ /* 0x000fe4000fffe0ff */
[----:B------:R-:W-:Y:S01]  /*5670*/  UIADD3 UR48, UPT, UPT, UR15, 0x38, URZ ;  /* 0x000000380f307890 */ /* 0x000fe2000fffe0ff */
[----:B------:R-:W-:Y:S01]  /*5680*/  UMOV UR24, 0x0 ;  /* 0x0000000000187882 */ /* 0x000fe20000000000 */
[----:B------:R-:W-:Y:S01]  /*5690*/  UMOV UR25, 0x4080490 ;  /* 0x0408049000197882 */ /* 0x000fe20000000000 */
[----:B------:R-:W-:Y:S01]  /*56a0*/  UMOV UR10, UR23 ;  /* 0x00000017000a7c82 */ /* 0x000fe20008000000 */
[----:B------:R-:W-:Y:S01]  /*56b0*/  UMOV UR11, 0x40004040 ;  /* 0x40004040000b7882 */ /* 0x000fe20000000000 */
[----:B------:R-:W-:Y:S01]  /*56c0*/  UMOV UR44, 0x0 ;  /* 0x00000000002c7882 */ /* 0x000fe20000000000 */
[----:B------:R-:W-:Y:S01]  /*56d0*/  UMOV UR45, 0x4080490 ;  /* 0x04080490002d7882 */ /* 0x000fe20000000000 */
[----:B------:R-:W-:Y:S01]  /*56e0*/  UMOV UR46, 0x0 ;  /* 0x00000000002e7882 */ /* 0x000fe20000000000 */
[----:B------:R-:W-:Y:S01]  /*56f0*/  UMOV UR47, 0x4080490 ;  /* 0x04080490002f7882 */ /* 0x000fe20000000000 */
[----:B------:R-:W-:Y:S01]  /*5700*/  UMOV UR8, UR17 ;  /* 0x0000001100087c82 */ /* 0x000fe20008000000 */
[----:B------:R-:W-:Y:S01]  /*5710*/  UMOV UR9, URZ ;  /* 0x000000ff00097c82 */ /* 0x000fe20008000000 */
[----:B------:R0:W-:Y:S01]  /*5720*/  UTCHMMA tmem[UR19], gdesc[UR10], tmem[UR15], tmem[UR24], idesc[UR25], UPT ;  /* 0x00ff180a130079ea */ /* 0x0001e2000b80000f */
        /* <DEDUP_REMOVED lines=8> */
.L_x_16:
[----:B------:R-:W-:Y:S01]  /*57b0*/  UISETP.GE.U32.AND UP0, UPT, UR26, UR14, UPT ;  /* 0x0000000e1a00728c */ /* 0x000fe2000bf06070 */
[----:B------:R-:W-:Y:S01]  /*57c0*/  FFMA R62, R23, R62, R22 ;  /* 0x0000003e173e7223 */ /* 0x000fe20000000016 */
[----:B------:R-:W-:Y:S01]  /*57d0*/  UIADD3 UR33, UPT, UPT, UR33, 0x1, URZ ;  /* 0x0000000121217890 */ /* 0x000fe2000fffe0ff */
[----:B------:R-:W-:Y:S01]  /*57e0*/  VIADD R127, R127, UR22 ;  /* 0x000000167f7f7c36 */ /* 0x000fe20008000000 */
[----:B------:R-:W-:Y:S01]  /*57f0*/  UISETP.GE.U32.AND.EX UP0, UPT, UR27, URZ, UPT, UP0 ;  /* 0x000000ff1b00728c */ /* 0x000fe2000bf06100 */
[----:B------:R-:W-:Y:S01]  /*5800*/  IMAD.IADD R125, R103, 0x1, R125 ;  /* 0x00000001677d7824 */ /* 0x000fe200078e027d */
[----:B------:R-:W-:Y:S01]  /*5810*/  UISETP.GT.AND UP4, UPT, UR33, 0x1, UPT ;  /* 0x000000012100788c */ /* 0x000fe2000bf84270 */
[----:B------:R-:W-:Y:S01]  /*5820*/  IMAD.U32 R64, RZ, RZ, UR6 ;  /* 0x00000006ff407e24 */ /* 0x000fe2000f8e00ff */
[----:B0-----:R-:W-:Y:S01]  /*5830*/  UMOV UR10, UR26 ;  /* 0x0000001a000a7c82 */ /* 0x001fe20008000000 */
[----:B------:R-:W-:Y:S01]  /*5840*/  IMAD.MOV.U32 R133, RZ, RZ, R20 ;  /* 0x000000ffff857224 */ /* 0x000fe200078e0014 */
[----:B------:R-:W-:-:S02]  /*5850*/  USEL UR7, URZ, 0x1, !UP4 ;  /* 0x00000001ff077887 */ /* 0x000fc4000e000000 */
[----:B------:R-:W-:Y:S02]  /*5860*/  USEL UR33, UR33, URZ, !UP4 ;  /* 0x000000ff21217287 */ /* 0x000fe4000e000000 */
[----:B------:R-:W-:Y:S01]  /*5870*/  ULOP3.LUT UR7, UR6, UR7, URZ, 0x3c, !UPT ;  /* 0x0000000706077292 */ /* 0x000fe2000f8e3cff */
[----:B------:R-:W-:Y:S01]  /*5880*/  UMOV UR11, UR27 ;  /* 0x0000001b000b7c82 */ /* 0x000fe20008000000 */
[----:B------:R-:W-:Y:S10]  /*5890*/  BRA.U !UP0, `(.L_x_17) ;  /* 0xffffffdd084c7547 */ /* 0x000ff4000b83ffff */
.L_x_12:
[----:B------:R-:W-:Y:S01]  /*58a0*/  UISETP.GE.AND UP0, UPT, UR32, 0x1, UPT ;  /* 0x000000012000788c */ /* 0x000fe2000bf06270 */
[----:B-1-3--:R-:W-:Y:S01]  /*58b0*/  LEA R5, R42, UR13, 0x7 ;  /* 0x0000000d2a057c11 */ /* 0x00afe2000f8e38ff */
[C---:B------:R-:W-:Y:S01]  /*58c0*/  FMUL R4, R62.reuse, 8388608 ;  /* 0x4b0000003e047820 */ /* 0x040fe20000400000 */
[C---:B------:R-:W-:Y:S02]  /*58d0*/  FSETP.GEU.AND P2, PT, R62.reuse, 1.175494350822287508e-38, PT ;  /* 0x008000003e00780b */ /* 0x040fe40003f4e000 */
[----:B------:R-:W-:Y:S01]  /*58e0*/  FSETP.GT.AND P1, PT, |R62|, 8.50705917302346158658e+37, PT ;  /* 0x7e8000003e00780b */ /* 0x000fe20003f24200 */
[----:B------:R-:W-:Y:S01]  /*58f0*/  IMAD R44, R44, 0x10, R5 ;  /* 0x000000102c2c7824 */ /* 0x000fe200078e0205 */
[----:B------:R-:W-:Y:S02]  /*5900*/  SHF.R.U32.HI R21, RZ, 0x2, R0 ;  /* 0x00000002ff157819 */ /* 0x000fe40000011600 */
[----:B------:R-:W-:Y:S01]  /*5910*/  FSEL R27, R4, R62, !P2 ;  /* 0x0000003e041b7208 */ /* 0x000fe20005000000 */
[----:B------:R-:W-:Y:S08]  /*5920*/  BRA.U !UP0, `(.L_x_18) ;  /* 0x0000000108107547 */ /* 0x000ff0000b800000 */
[----:B------:R-:W-:-:S06]  /*5930*/  USHF.L.U32 UR6, UR6, 0x1f, URZ ;  /* 0x0000001f06067899 */ /* 0x000fcc00080006ff */
[----:B------:R-:W-:-:S04]  /*5940*/  MOV R4, UR6 ;  /* 0x0000000600047c02 */ /* 0x000fc80008000f00 */
[----:B------:R-:W0:Y:S02]  /*5950*/  SYNCS.PHASECHK.TRANS64.TRYWAIT P0, [UR17], R4 ;  /* 0x00000004ff0075a7 */ /* 0x000e240008001111 */
[----:B0-----:R-:W-:Y:S05]  /*5960*/  @!P0 BRA `(.L_x_19) ;  /* 0x0000001000208947 */ /* 0x001fea0003800000 */
.L_x_18:
[----:B------:R-:W-:Y:S01]  /*5970*/  BAR.SYNC.DEFER_BLOCKING 0x0 ;  /* 0x0000000000007b1d */ /* 0x000fe20000010000 */
[----:B------:R-:W-:Y:S01]  /*5980*/  LOP3.LUT R23, R21, 0x18, RZ, 0xc0, !PT ;  /* 0x0000001815177812 */ /* 0x000fe200078ec0ff */
[----:B------:R-:W-:Y:S01]  /*5990*/  VIADD R21, R27, 0xc0cafb0d ;  /* 0xc0cafb0d1b157836 */ /* 0x000fe20000000000 */
[----:B------:R-:W-:Y:S01]  /*59a0*/  FSETP.GEU.AND P0, PT, |R62|, 1.175494350822287508e-38, PT ;  /* 0x008000003e00780b */ /* 0x000fe20003f0e200 */
[----:B------:R-:W-:Y:S01]  /*59b0*/  IMAD.SHL.U32 R26, R0, 0x10, RZ ;  /* 0x00000010001a7824 */ /* 0x000fe200078e00ff */
[----:B------:R-:W-:Y:S01]  /*59c0*/  LOP3.LUT R45, R23, 0x1f, R0, 0xf8, !PT ;  /* 0x0000001f172d7812 */ /* 0x000fe200078ef800 */
[----:B------:R-:W-:Y:S01]  /*59d0*/  IMAD.MOV.U32 R28, RZ, RZ, 0x3dc6b27f ;  /* 0x3dc6b27fff1c7424 */ /* 0x000fe200078e00ff */
[----:B------:R-:W-:Y:S01]  /*59e0*/  LOP3.LUT R22, R21, 0xff800000, RZ, 0xc0, !PT ;  /* 0xff80000015167812 */ /* 0x000fe200078ec0ff */
[----:B------:R-:W-:Y:S01]  /*59f0*/  @P1 FMUL R62, R62, 0.25 ;  /* 0x3e8000003e3e1820 */ /* 0x000fe20000400000 */
[----:B------:R-:W-:Y:S01]  /*5a00*/  LOP3.LUT R24, R26, 0x30, RZ, 0xc0, !PT ;  /* 0x000000301a187812 */ /* 0x000fe200078ec0ff */
[----:B------:R-:W-:Y:S01]  /*5a10*/  IMAD.SHL.U32 R25, R45, 0x8, RZ ;  /* 0x000000082d197824 */ /* 0x000fe200078e00ff */
[----:B------:R-:W-:Y:S01]  /*5a20*/  LEA R44, R3, R44, 0x3 ;  /* 0x0000002c032c7211 */ /* 0x000fe200078e18ff */
[----:B------:R-:W-:Y:S01]  /*5a30*/  IMAD.IADD R23, R27, 0x1, -R22 ;  /* 0x000000011b177824 */ /* 0x000fe200078e0a16 */
[----:B------:R-:W0:Y:S01]  /*5a40*/  LDC R38, c[0x0][0x3e8] ;  /* 0x0000fa00ff267b82 */ /* 0x000e220000000800 */
[----:B------:R-:W1:Y:S01]  /*5a50*/  LDCU.64 UR4, c[0x0][0x3e0] ;  /* 0x00007c00ff0477ac */ /* 0x000e620008000a00 */
[----:B------:R-:W-:Y:S01]  /*5a60*/  LOP3.LUT R25, R25, 0xc0, RZ, 0xc0, !PT ;  /* 0x000000c019197812 */ /* 0x000fe200078ec0ff */
[----:B------:R-:W-:Y:S01]  /*5a70*/  FADD R23, R23, -1 ;  /* 0xbf80000017177421 */ /* 0x000fe20000000000 */
[----:B------:R-:W-:Y:S01]  /*5a80*/  @!P0 FMUL R62, R62, 16777216 ;  /* 0x4b8000003e3e8820 */ /* 0x000fe20000400000 */
[----:B------:R-:W-:-:S02]  /*5a90*/  FSEL R21, RZ, -23, P2 ;  /* 0xc1b80000ff157808 */ /* 0x000fc40001000000 */
[----:B------:R-:W-:Y:S01]  /*5aa0*/  IADD3 R46, PT, PT, R25, UR13, R24 ;  /* 0x0000000d192e7c10 */ /* 0x000fe2000fffe018 */
[C---:B------:R-:W-:Y:S01]  /*5ab0*/  FFMA.FTZ R24, R23.reuse, R28, -0.16845393180847167969 ;  /* 0xbe2c7f3017187423 */ /* 0x040fe2000001001c */
[----:B------:R-:W2:Y:S01]  /*5ac0*/  MUFU.RCP R3, R62 ;  /* 0x0000003e00037308 */ /* 0x000ea20000001000 */
[----:B------:R-:W3:Y:S01]  /*5ad0*/  LDC.64 R42, c[0x0][0x398] ;  /* 0x0000e600ff2a7b82 */ /* 0x000ee20000000a00 */
[----:B------:R-:W-:Y:S01]  /*5ae0*/  I2FP.F32.S32 R22, R22 ;  /* 0x0000001600167245 */ /* 0x000fe20000201400 */
[----:B------:R-:W-:Y:S01]  /*5af0*/  FFMA.FTZ R24, R23, R24, 0.1716887056827545166 ;  /* 0x3e2fcf2a17187423 */ /* 0x000fe20000010018 */
[----:B------:R-:W-:Y:S02]  /*5b00*/  LOP3.LUT R36, R26, 0x7f0, RZ, 0xc0, !PT ;  /* 0x000007f01a247812 */ /* 0x000fe400078ec0ff */
[----:B------:R-:W-:Y:S01]  /*5b10*/  SHF.L.U32 R45, R45, 0x4, RZ ;  /* 0x000000042d2d7819 */ /* 0x000fe200000006ff */
[C---:B------:R-:W-:Y:S01]  /*5b20*/  FFMA.FTZ R24, R23.reuse, R24, -0.17900948226451873779 ;  /* 0xbe374e4317187423 */ /* 0x040fe20000010018 */
[----:B------:R-:W-:Y:S01]  /*5b30*/  FFMA.FTZ R21, R22, 1.1920928955078125e-07, R21 ;  /* 0x3400000016157823 */ /* 0x000fe20000010015 */
[----:B------:R-:W4:Y:S02]  /*5b40*/  @!P6 SYNCS.CCTL.IV [UR13+0x4000] ;  /* 0x00400000ff00e9b1 */ /* 0x000f24000800000d */
[----:B----4-:R-:W-:Y:S01]  /*5b50*/  BAR.SYNC.DEFER_BLOCKING 0x0 ;  /* 0x0000000000007b1d */ /* 0x010fe20000010000 */
[----:B------:R-:W-:Y:S01]  /*5b60*/  FFMA.FTZ R24, R23, R24, 0.20512372255325317383 ;  /* 0x3e520bf417187423 */ /* 0x000fe20000010018 */
[----:B-1----:R-:W-:Y:S01]  /*5b70*/  UIMAD UR4, UR12, UR4, URZ ;  /* 0x000000040c0472a4 */ /* 0x002fe2000f8e02ff */
[----:B------:R-:W-:-:S02]  /*5b80*/  LOP3.LUT R45, R45, 0xf0, RZ, 0xc0, !PT ;  /* 0x000000f02d2d7812 */ /* 0x000fc400078ec0ff */
[C---:B------:R-:W-:Y:S01]  /*5b90*/  FFMA.FTZ R24, R23.reuse, R24, -0.24046532809734344482 ;  /* 0xbe763c8b17187423 */ /* 0x040fe20000010018 */
[----:B------:R-:W-:Y:S01]  /*5ba0*/  LDTM.16dp32bit_t0_t15.x16 R4, tmem[UR16] ;  /* 0x00000010000479ee */ /* 0x000fe20008a00000 */
[----:B------:R-:W1:Y:S02]  /*5bb0*/  LDTM.16dp32bit_t16_t31.x16 R4, tmem[UR16+0x10] ;  /* 0x00001010000479ee */ /* 0x000e640008a20000 */
[----:B------:R-:W-:-:S04]  /*5bc0*/  FFMA.FTZ R24, R23, R24, 0.28857114911079406738 ;  /* 0x3e93bf9917187423 */ /* 0x000fc80000010018 */
[----:B------:R-:W-:-:S04]  /*5bd0*/  FFMA.FTZ R24, R23, R24, -0.36067417263984680176 ;  /* 0xbeb8aa4917187423 */ /* 0x000fc80000010018 */
[----:B------:R-:W-:-:S04]  /*5be0*/  FFMA.FTZ R24, R23, R24, 0.48089820146560668945 ;  /* 0x3ef6384a17187423 */ /* 0x000fc80000010018 */
[C---:B------:R-:W-:Y:S01]  /*5bf0*/  FFMA.FTZ R24, R23.reuse, R24, -0.72134751081466674805 ;  /* 0xbf38aa3b17187423 */ /* 0x040fe20000010018 */
[----:B------:R-:W4:Y:S03]  /*5c00*/  @!P6 SYNCS.CCTL.IV [UR13+0x4008] ;  /* 0x00400800ff00e9b1 */ /* 0x000f26000800000d */
[----:B------:R-:W-:Y:S01]  /*5c10*/  FMUL R24, R23, R24 ;  /* 0x0000001817187220 */ /* 0x000fe20000400000 */
[----:B------:R-:W-:-:S03]  /*5c20*/  NOP ;  /* 0x0000000000007918 */ /* 0x000fc60000000000 */
[----:B------:R-:W-:Y:S01]  /*5c30*/  FMUL R24, R23, R24 ;  /* 0x0000001817187220 */ /* 0x000fe20000400000 */
[----:B-1----:R-:W-:Y:S01]  /*5c40*/  @P1 FMUL R6, R6, 0.25 ;  /* 0x3e80000006061820 */ /* 0x002fe20000400000 */
[----:B------:R-:W-:Y:S01]  /*5c50*/  @P1 FMUL R7, R7, 0.25 ;  /* 0x3e80000007071820 */ /* 0x000fe20000400000 */
[----:B------:R-:W-:Y:S01]  /*5c60*/  @P1 FMUL R10, R10, 0.25 ;  /* 0x3e8000000a0a1820 */ /* 0x000fe20000400000 */
[----:B------:R-:W-:Y:S01]  /*5c70*/  @P1 FMUL R9, R9, 0.25 ;  /* 0x3e80000009091820 */ /* 0x000fe20000400000 */
[----:B------:R-:W-:Y:S01]  /*5c80*/  @P1 FMUL R11, R11, 0.25 ;  /* 0x3e8000000b0b1820 */ /* 0x000fe20000400000 */
[----:B------:R-:W-:Y:S01]  /*5c90*/  @!P0 FMUL R6, R6, 16777216 ;  /* 0x4b80000006068820 */ /* 0x000fe20000400000 */
[----:B------:R-:W-:Y:S01]  /*5ca0*/  @!P0 FMUL R7, R7, 16777216 ;  /* 0x4b80000007078820 */ /* 0x000fe20000400000 */
[----:B------:R-:W-:Y:S01]  /*5cb0*/  @P1 FMUL R14, R14, 0.25 ;  /* 0x3e8000000e0e1820 */ /* 0x000fe20000400000 */
[----:B------:R-:W-:Y:S01]  /*5cc0*/  @!P0 FMUL R10, R10, 16777216 ;  /* 0x4b8000000a0a8820 */ /* 0x000fe20000400000 */
[----:B------:R-:W-:Y:S01]  /*5cd0*/  @P1 FMUL R5, R5, 0.25 ;  /* 0x3e80000005051820 */ /* 0x000fe20000400000 */
[----:B------:R-:W-:Y:S01]  /*5ce0*/  @P1 FMUL R15, R15, 0.25 ;  /* 0x3e8000000f0f1820 */ /* 0x000fe20000400000 */
[----:B------:R-:W-:Y:S01]  /*5cf0*/  @!P0 FMUL R9, R9, 16777216 ;  /* 0x4b80000009098820 */ /* 0x000fe20000400000 */
[----:B------:R-:W-:Y:S01]  /*5d00*/  @!P0 FMUL R11, R11, 16777216 ;  /* 0x4b8000000b0b8820 */ /* 0x000fe20000400000 */
[----:B------:R-:W-:Y:S01]  /*5d10*/  @P1 FMUL R8, R8, 0.25 ;  /* 0x3e80000008081820 */ /* 0x000fe20000400000 */
[----:B------:R-:W-:Y:S01]  /*5d20*/  @P1 FMUL R18, R18, 0.25 ;  /* 0x3e80000012121820 */ /* 0x000fe20000400000 */
[----:B--2---:R-:W-:Y:S01]  /*5d30*/  FMUL R25, R3, R6 ;  /* 0x0000000603197220 */ /* 0x004fe20000400000 */
[----:B------:R-:W-:Y:S01]  /*5d40*/  @P1 FMUL R4, R4, 0.25 ;  /* 0x3e80000004041820 */ /* 0x000fe20000400000 */
[----:B------:R-:W-:Y:S01]  /*5d50*/  @P1 FMUL R12, R12, 0.25 ;  /* 0x3e8000000c0c1820 */ /* 0x000fe20000400000 */
[----:B------:R-:W-:Y:S01]  /*5d60*/  @P1 FMUL R13, R13, 0.25 ;  /* 0x3e8000000d0d1820 */ /* 0x000fe20000400000 */
[----:B------:R-:W-:Y:S01]  /*5d70*/  @P1 FMUL R16, R16, 0.25 ;  /* 0x3e80000010101820 */ /* 0x000fe20000400000 */
[----:B------:R-:W-:Y:S01]  /*5d80*/  @P1 FMUL R17, R17, 0.25 ;  /* 0x3e80000011111820 */ /* 0x000fe20000400000 */
[----:B------:R-:W-:Y:S01]  /*5d90*/  @P1 FMUL R19, R19, 0.25 ;  /* 0x3e80000013131820 */ /* 0x000fe20000400000 */
[C---:B------:R-:W-:Y:S01]  /*5da0*/  FMUL R6, R3.reuse, R7 ;  /* 0x0000000703067220 */ /* 0x040fe20000400000 */
[----:B------:R-:W-:Y:S01]  /*5db0*/  @!P0 FMUL R14, R14, 16777216 ;  /* 0x4b8000000e0e8820 */ /* 0x000fe20000400000 */
[----:B------:R-:W-:Y:S01]  /*5dc0*/  FMUL R7, R3, R10 ;  /* 0x0000000a03077220 */ /* 0x000fe20000400000 */
[----:B------:R-:W-:Y:S01]  /*5dd0*/  @!P0 FMUL R5, R5, 16777216 ;  /* 0x4b80000005058820 */ /* 0x000fe20000400000 */
[----:B------:R-:W-:Y:S01]  /*5de0*/  @!P0 FMUL R15, R15, 16777216 ;  /* 0x4b8000000f0f8820 */ /* 0x000fe20000400000 */
[C---:B------:R-:W-:Y:S01]  /*5df0*/  FMUL R9, R3.reuse, R9 ;  /* 0x0000000903097220 */ /* 0x040fe20000400000 */
[----:B------:R-:W-:Y:S01]  /*5e00*/  FMUL R10, R3, R11 ;  /* 0x0000000b030a7220 */ /* 0x000fe20000400000 */
[----:B------:R-:W-:Y:S01]  /*5e10*/  @!P0 FMUL R8, R8, 16777216 ;  /* 0x4b80000008088820 */ /* 0x000fe20000400000 */
[----:B------:R-:W-:Y:S01]  /*5e20*/  @!P0 FMUL R18, R18, 16777216 ;  /* 0x4b80000012128820 */ /* 0x000fe20000400000 */
[----:B------:R-:W-:Y:S01]  /*5e30*/  @!P0 FMUL R4, R4, 16777216 ;  /* 0x4b80000004048820 */ /* 0x000fe20000400000 */
[----:B------:R-:W-:Y:S01]  /*5e40*/  @!P0 FMUL R12, R12, 16777216 ;  /* 0x4b8000000c0c8820 */ /* 0x000fe20000400000 */
[----:B------:R-:W-:Y:S01]  /*5e50*/  @!P0 FMUL R13, R13, 16777216 ;  /* 0x4b8000000d0d8820 */ /* 0x000fe20000400000 */
[----:B------:R-:W-:Y:S01]  /*5e60*/  @!P0 FMUL R16, R16, 16777216 ;  /* 0x4b80000010108820 */ /* 0x000fe20000400000 */
[----:B------:R-:W-:Y:S01]  /*5e70*/  @!P0 FMUL R17, R17, 16777216 ;  /* 0x4b80000011118820 */ /* 0x000fe20000400000 */
[----:B------:R-:W-:Y:S01]  /*5e80*/  @!P0 FMUL R19, R19, 16777216 ;  /* 0x4b80000013138820 */ /* 0x000fe20000400000 */
[C---:B------:R-:W-:Y:S01]  /*5e90*/  FMUL R11, R3.reuse, R14 ;  /* 0x0000000e030b7220 */ /* 0x040fe20000400000 */
[C---:B------:R-:W-:Y:S01]  /*5ea0*/  FMUL R5, R3.reuse, R5 ;  /* 0x0000000503057220 */ /* 0x040fe20000400000 */
[C---:B------:R-:W-:Y:S01]  /*5eb0*/  FMUL R14, R3.reuse, R15 ;  /* 0x0000000f030e7220 */ /* 0x040fe20000400000 */
[C---:B------:R-:W-:Y:S01]  /*5ec0*/  FMUL R8, R3.reuse, R8 ;  /* 0x0000000803087220 */ /* 0x040fe20000400000 */
[C---:B------:R-:W-:Y:S01]  /*5ed0*/  FMUL R15, R3.reuse, R18 ;  /* 0x00000012030f7220 */ /* 0x040fe20000400000 */
[----:B------:R-:W-:Y:S01]  /*5ee0*/  F2FP.BF16.F32.PACK_AB R29, R10, R9 ;  /* 0x000000090a1d723e */ /* 0x000fe200000010ff */
[C---:B------:R-:W-:Y:S01]  /*5ef0*/  FMUL R4, R3.reuse, R4 ;  /* 0x0000000403047220 */ /* 0x040fe20000400000 */
[C---:B------:R-:W-:Y:S01]  /*5f00*/  FMUL R12, R3.reuse, R12 ;  /* 0x0000000c030c7220 */ /* 0x040fe20000400000 */
[C---:B------:R-:W-:Y:S01]  /*5f10*/  FMUL R13, R3.reuse, R13 ;  /* 0x0000000d030d7220 */ /* 0x040fe20000400000 */
[C---:B------:R-:W-:Y:S01]  /*5f20*/  FMUL R16, R3.reuse, R16 ;  /* 0x0000001003107220 */ /* 0x040fe20000400000 */
[C---:B------:R-:W-:Y:S01]  /*5f30*/  FMUL R17, R3.reuse, R17 ;  /* 0x0000001103117220 */ /* 0x040fe20000400000 */
[----:B------:R-:W-:Y:S01]  /*5f40*/  FMUL R18, R3, R19 ;  /* 0x0000001303127220 */ /* 0x000fe20000400000 */
[----:B------:R-:W-:Y:S01]  /*5f50*/  SHF.R.U32.HI R9, RZ, 0x6, R0 ;  /* 0x00000006ff097819 */ /* 0x000fe20000011600 */
[----:B------:R-:W-:Y:S01]  /*5f60*/  IMAD R3, R2, UR5, RZ ;  /* 0x0000000502037c24 */ /* 0x000fe2000f8e02ff */
[----:B------:R-:W-:Y:S01]  /*5f70*/  ISETP.GE.U32.AND P0, PT, R27, 0x7f800000, PT ;  /* 0x7f8000001b00780c */ /* 0x000fe20003f06070 */
[----:B------:R-:W-:Y:S01]  /*5f80*/  FFMA.FTZ R24, R23, 1.4426950216293334961, R24 ;  /* 0x3fb8aa3b17187823 */ /* 0x000fe20000010018 */
[----:B------:R-:W-:Y:S01]  /*5f90*/  F2FP.BF16.F32.PACK_AB R28, R6, R5 ;  /* 0x00000005061c723e */ /* 0x000fe200000010ff */
[----:B------:R-:W-:Y:S01]  /*5fa0*/  USHF.L.U32 UR5, UR4, 0x1, URZ ;  /* 0x0000000104057899 */ /* 0x000fe200080006ff */
[----:B------:R-:W-:Y:S01]  /*5fb0*/  F2FP.BF16.F32.PACK_AB R5, R7, R8 ;  /* 0x000000080705723e */ /* 0x000fe200000010ff */
[----:B------:R-:W-:Y:S01]  /*5fc0*/  FADD R21, R21, R24 ;  /* 0x0000001815157221 */ /* 0x000fe20000000000 */
[----:B------:R-:W-:-:S02]  /*5fd0*/  SGXT.U32 R9, R9, 0x1 ;  /* 0x000000010909781a */ /* 0x000fc40000000000 */
[----:B------:R-:W-:Y:S02]  /*5fe0*/  F2FP.BF16.F32.PACK_AB R4, R25, R4 ;  /* 0x000000041904723e */ /* 0x000fe400000010ff */
[----:B------:R-:W-:Y:S01]  /*5ff0*/  F2FP.BF16.F32.PACK_AB R6, R11, R12 ;  /* 0x0000000c0b06723e */ /* 0x000fe200000010ff */
[----:B0-----:R-:W-:Y:S01]  /*6000*/  IMAD R9, R9, R38, RZ ;  /* 0x0000002609097224 */ /* 0x001fe200078e02ff */
[----:B------:R-:W-:Y:S01]  /*6010*/  F2FP.BF16.F32.PACK_AB R30, R14, R13 ;  /* 0x0000000d0e1e723e */ /* 0x000fe200000010ff */
[----:B------:R-:W-:Y:S01]  /*6020*/  @P0 IMAD.MOV.U32 R8, RZ, RZ, 0x7f800000 ;  /* 0x7f800000ff080424 */ /* 0x000fe200078e00ff */
[----:B------:R-:W-:Y:S01]  /*6030*/  F2FP.BF16.F32.PACK_AB R7, R15, R16 ;  /* 0x000000100f07723e */ /* 0x000fe200000010ff */
[----:B------:R-:W-:Y:S01]  /*6040*/  IMAD R10, R38, 0x2, R9 ;  /* 0x00000002260a7824 */ /* 0x000fe200078e0209 */
[----:B------:R-:W-:Y:S01]  /*6050*/  F2FP.BF16.F32.PACK_AB R31, R18, R17 ;  /* 0x00000011121f723e */ /* 0x000fe200000010ff */
[----:B------:R-:W-:Y:S01]  /*6060*/  @P0 FFMA.FTZ R21, R27, R8, +INF ;  /* 0x7f8000001b150423 */ /* 0x000fe20000010008 */
[----:B------:R-:W-:Y:S01]  /*6070*/  IMAD.HI R8, R3, 0x2, RZ ;  /* 0x0000000203087827 */ /* 0x000fe200078e02ff */
[----:B----4-:R0:W-:Y:S01]  /*6080*/  STS.128 [R44], R4 ;  /* 0x000000042c007388 */ /* 0x0101e20000000c00 */
[----:B------:R-:W-:-:S02]  /*6090*/  FSETP.NEU.AND P1, PT, R27, RZ, PT ;  /* 0x000000ff1b00720b */ /* 0x000fc40003f2d000 */
[C---:B------:R-:W-:Y:S01]  /*60a0*/  IMAD R11, R38.reuse, 0x2, R10 ;  /* 0x00000002260b7824 */ /* 0x040fe200078e020a */
[----:B------:R1:W-:Y:S01]  /*60b0*/  STS.128 [R44+0x400], R28 ;  /* 0x0004001c2c007388 */ /* 0x0003e20000000c00 */
[----:B------:R-:W-:Y:S02]  /*60c0*/  FSEL R21, R21, -INF , P1 ;  /* 0xff80000015157808 */ /* 0x000fe40000800000 */
[----:B------:R-:W-:Y:S01]  /*60d0*/  IMAD R19, R38, 0x2, R11 ;  /* 0x0000000226137824 */ /* 0x000fe200078e020b */
[----:B------:R-:W-:-:S04]  /*60e0*/  LOP3.LUT R0, R0, 0x7f, RZ, 0xc0, !PT ;  /* 0x0000007f00007812 */ /* 0x000fc800078ec0ff */
[C---:B------:R-:W-:Y:S01]  /*60f0*/  LEA R23, R38.reuse, R19, 0x1 ;  /* 0x0000001326177211 */ /* 0x040fe200078e08ff */
[----:B0-----:R-:W-:Y:S02]  /*6100*/  IMAD.SHL.U32 R5, R3, 0x2, RZ ;  /* 0x0000000203057824 */ /* 0x001fe400078e00ff */
[----:B------:R-:W-:Y:S01]  /*6110*/  FFMA R3, R21, 0.69314718246459960938, R20 ;  /* 0x3f31721815037823 */ /* 0x000fe20000000014 */
[----:B------:R-:W-:Y:S01]  /*6120*/  BAR.SYNC.DEFER_BLOCKING 0x0 ;  /* 0x0000000000007b1d */ /* 0x000fe20000010000 */
[----:B------:R-:W-:Y:S01]  /*6130*/  IMAD R25, R38, 0x2, R23 ;  /* 0x0000000226197824 */ /* 0x000fe200078e0217 */
[----:B---3--:R-:W-:Y:S01]  /*6140*/  IADD3 R42, P0, P2, R5, UR5, R42 ;  /* 0x00000005052a7c10 */ /* 0x008fe2000fa1e02a */
[----:B------:R-:W-:-:S03]  /*6150*/  UIMAD.WIDE UR4, UR4, 0x2, URZ ;  /* 0x00000002040478a5 */ /* 0x000fc6000f8e02ff */
[----:B------:R-:W-:-:S03]  /*6160*/  LEA R14, P1, R10, R42, 0x1 ;  /* 0x0000002a0a0e7211 */ /* 0x000fc600078208ff */
[----:B-1----:R-:W-:Y:S01]  /*6170*/  IADD3.X R44, PT, PT, R8, UR5, R43, P0, P2 ;  /* 0x00000005082c7c10 */ /* 0x002fe200087e442b */
[C---:B------:R-:W-:Y:S01]  /*6180*/  IMAD R8, R38.reuse, 0x2, R25 ;  /* 0x0000000226087824 */ /* 0x040fe200078e0219 */
[-C--:B------:R-:W-:Y:S02]  /*6190*/  LEA R12, P0, R9, R42.reuse, 0x1 ;  /* 0x0000002a090c7211 */ /* 0x080fe400078008ff */
[----:B------:R-:W-:Y:S01]  /*61a0*/  LEA R18, P2, R19, R42, 0x1 ;  /* 0x0000002a13127211 */ /* 0x000fe200078408ff */
[C---:B------:R-:W-:Y:S01]  /*61b0*/  IMAD R27, R38.reuse, 0x2, R8 ;  /* 0x00000002261b7824 */ /* 0x040fe200078e0208 */
[----:B------:R-:W-:Y:S01]  /*61c0*/  LEA.HI.X.SX32 R13, R9, R44, 0x1, P0 ;  /* 0x0000002c090d7211 */ /* 0x000fe200000f0eff */
[----:B------:R-:W0:Y:S01]  /*61d0*/  LDCU UR4, c[0x0][0x3ec] ;  /* 0x00007d80ff0477ac */ /* 0x000e220008000800 */
[----:B------:R-:W-:Y:S01]  /*61e0*/  LEA R16, P0, R11, R42, 0x1 ;  /* 0x0000002a0b107211 */ /* 0x000fe200078008ff */
[----:B------:R-:W-:Y:S01]  /*61f0*/  IMAD R29, R38, 0x2, R27 ;  /* 0x00000002261d7824 */ /* 0x000fe200078e021b */
[----:B------:R-:W-:-:S02]  /*6200*/  LEA.HI.X.SX32 R15, R10, R44, 0x1, P1 ;  /* 0x0000002c0a0f7211 */ /* 0x000fc400008f0eff */
[----:B------:R-:W-:Y:S01]  /*6210*/  LEA.HI.X.SX32 R17, R11, R44, 0x1, P0 ;  /* 0x0000002c0b117211 */ /* 0x000fe200000f0eff */
[----:B------:R-:W-:Y:S01]  /*6220*/  IMAD R31, R38, 0x2, R29 ;  /* 0x00000002261f7824 */ /* 0x000fe200078e021d */
[----:B------:R-:W1:Y:S01]  /*6230*/  LDS.128 R4, [R36+UR13] ;  /* 0x0000000d24047984 */ /* 0x000e620008000c00 */
[----:B------:R-:W-:Y:S02]  /*6240*/  LEA R20, P0, R23, R42, 0x1 ;  /* 0x0000002a17147211 */ /* 0x000fe400078008ff */
[----:B------:R-:W-:Y:S02]  /*6250*/  LEA.HI.X.SX32 R19, R19, R44, 0x1, P2 ;  /* 0x0000002c13137211 */ /* 0x000fe400010f0eff */
[-C--:B------:R-:W-:Y:S02]  /*6260*/  LEA R22, P1, R25, R42.reuse, 0x1 ;  /* 0x0000002a19167211 */ /* 0x080fe400078208ff */
[----:B------:R-:W-:Y:S02]  /*6270*/  LEA R24, P2, R8, R42, 0x1 ;  /* 0x0000002a08187211 */ /* 0x000fe400078408ff */
[----:B------:R-:W-:-:S02]  /*6280*/  LEA.HI.X.SX32 R21, R23, R44, 0x1, P0 ;  /* 0x0000002c17157211 */ /* 0x000fc400000f0eff */
[-C--:B------:R-:W-:Y:S01]  /*6290*/  LEA.HI.X.SX32 R23, R25, R44.reuse, 0x1, P1 ;  /* 0x0000002c19177211 */ /* 0x080fe200008f0eff */
[----:B0-----:R-:W-:Y:S01]  /*62a0*/  UIMAD UR4, UR12, UR4, URZ ;  /* 0x000000040c0472a4 */ /* 0x001fe2000f8e02ff */
[----:B------:R-:W-:Y:S02]  /*62b0*/  LEA.HI.X.SX32 R25, R8, R44, 0x1, P2 ;  /* 0x0000002c08197211 */ /* 0x000fe400010f0eff */
[----:B------:R0:W2:Y:S01]  /*62c0*/  LDS.128 R8, [R36+UR13+0x800] ;  /* 0x0008000d24087984 */ /* 0x0000a20008000c00 */
[C---:B------:R-:W-:Y:S01]  /*62d0*/  LEA R33, R38.reuse, R31, 0x1 ;  /* 0x0000001f26217211 */ /* 0x040fe200078e08ff */
[----:B------:R-:W-:Y:S01]  /*62e0*/  USHF.L.U32 UR6, UR4, 0x2, URZ ;  /* 0x0000000204067899 */ /* 0x000fe200080006ff */
[-C--:B------:R-:W-:Y:S01]  /*62f0*/  LEA R26, P0, R27, R42.reuse, 0x1 ;  /* 0x0000002a1b1a7211 */ /* 0x080fe200078008ff */
[----:B------:R-:W-:Y:S01]  /*6300*/  UIMAD.WIDE UR4, UR4, 0x4, URZ ;  /* 0x00000004040478a5 */ /* 0x000fe2000f8e02ff */
[----:B------:R-:W-:Y:S01]  /*6310*/  LEA R28, P1, R29, R42, 0x1 ;  /* 0x0000002a1d1c7211 */ /* 0x000fe200078208ff */
[----:B------:R-:W-:Y:S01]  /*6320*/  IMAD R35, R38, 0x2, R33 ;  /* 0x0000000226237824 */ /* 0x000fe200078e0221 */
[----:B------:R-:W-:-:S02]  /*6330*/  LEA.HI.X.SX32 R27, R27, R44, 0x1, P0 ;  /* 0x0000002c1b1b7211 */ /* 0x000fc400000f0eff */
[----:B------:R-:W-:Y:S01]  /*6340*/  LEA.HI.X.SX32 R29, R29, R44, 0x1, P1 ;  /* 0x0000002c1d1d7211 */ /* 0x000fe200008f0eff */
[C---:B------:R-:W-:Y:S01]  /*6350*/  IMAD R37, R38.reuse, 0x2, R35 ;  /* 0x0000000226257824 */ /* 0x040fe200078e0223 */
[-C--:B------:R-:W-:Y:S02]  /*6360*/  LEA R30, P0, R31, R42.reuse, 0x1 ;  /* 0x0000002a1f1e7211 */ /* 0x080fe400078008ff */
[-C--:B------:R-:W-:Y:S01]  /*6370*/  LEA R32, P1, R33, R42.reuse, 0x1 ;  /* 0x0000002a21207211 */ /* 0x080fe200078208ff */
[C---:B------:R-:W-:Y:S01]  /*6380*/  IMAD R39, R38.reuse, 0x2, R37 ;  /* 0x0000000226277824 */ /* 0x040fe200078e0225 */
[----:B------:R-:W-:Y:S02]  /*6390*/  LEA R34, P2, R35, R42, 0x1 ;  /* 0x0000002a23227211 */ /* 0x000fe400078408ff */
[-C--:B------:R-:W-:Y:S01]  /*63a0*/  LEA.HI.X.SX32 R31, R31, R44.reuse, 0x1, P0 ;  /* 0x0000002c1f1f7211 */ /* 0x080fe200000f0eff */
[----:B------:R-:W-:Y:S01]  /*63b0*/  IMAD R41, R38, 0x2, R39 ;  /* 0x0000000226297824 */ /* 0x000fe200078e0227 */
[----:B------:R-:W-:-:S02]  /*63c0*/  LEA.HI.X.SX32 R33, R33, R44, 0x1, P1 ;  /* 0x0000002c21217211 */ /* 0x000fc400008f0eff */
[----:B0-----:R-:W-:Y:S01]  /*63d0*/  LEA R36, P0, R37, R42, 0x1 ;  /* 0x0000002a25247211 */ /* 0x001fe200078008ff */
[----:B------:R-:W-:Y:S01]  /*63e0*/  IMAD R43, R38, 0x2, R41 ;  /* 0x00000002262b7824 */ /* 0x000fe200078e0229 */
[----:B------:R-:W-:Y:S02]  /*63f0*/  LEA.HI.X.SX32 R35, R35, R44, 0x1, P2 ;  /* 0x0000002c23237211 */ /* 0x000fe400010f0eff */
[----:B-1----:R-:W-:Y:S01]  /*6400*/  PRMT R47, R4, 0x7632, R47 ;  /* 0x00007632042f7816 */ /* 0x002fe2000000002f */
[----:B------:R0:W-:Y:S01]  /*6410*/  STG.E.U16 desc[UR28][R12.64], R4 ;  /* 0x000000040c007986 */ /* 0x0001e2000c10151c */
[-C--:B------:R-:W-:Y:S02]  /*6420*/  LEA R38, P1, R39, R42.reuse, 0x1 ;  /* 0x0000002a27267211 */ /* 0x080fe400078208ff */
[-C--:B------:R-:W-:Y:S01]  /*6430*/  LEA R40, P2, R41, R42.reuse, 0x1 ;  /* 0x0000002a29287211 */ /* 0x080fe200078408ff */
[----:B------:R1:W-:Y:S01]  /*6440*/  STG.E.U16 desc[UR28][R14.64], R47 ;  /* 0x0000002f0e007986 */ /* 0x0003e2000c10151c */
[----:B------:R-:W-:-:S02]  /*6450*/  LEA R42, P3, R43, R42, 0x1 ;  /* 0x0000002a2b2a7211 */ /* 0x000fc400078608ff */
[-C--:B------:R-:W-:Y:S01]  /*6460*/  LEA.HI.X.SX32 R37, R37, R44.reuse, 0x1, P0 ;  /* 0x0000002c25257211 */ /* 0x080fe200000f0eff */
[----:B------:R3:W-:Y:S01]  /*6470*/  STG.E.U16 desc[UR28][R16.64], R5 ;  /* 0x0000000510007986 */ /* 0x0007e2000c10151c */
[-C--:B------:R-:W-:Y:S02]  /*6480*/  LEA.HI.X.SX32 R39, R39, R44.reuse, 0x1, P1 ;  /* 0x0000002c27277211 */ /* 0x080fe400008f0eff */
[-C--:B------:R-:W-:Y:S02]  /*6490*/  LEA.HI.X.SX32 R41, R41, R44.reuse, 0x1, P2 ;  /* 0x0000002c29297211 */ /* 0x080fe400010f0eff */
[----:B0-----:R-:W-:Y:S02]  /*64a0*/  PRMT R13, R5, 0x7632, R13 ;  /* 0x00007632050d7816 */ /* 0x001fe4000000000d */
[----:B--2---:R-:W-:Y:S02]  /*64b0*/  PRMT R4, R9, 0x7632, R4 ;  /* 0x0000763209047816 */ /* 0x004fe40000000004 */
[----:B-1----:R-:W-:Y:S01]  /*64c0*/  PRMT R15, R6, 0x7632, R15 ;  /* 0x00007632060f7816 */ /* 0x002fe2000000000f */
[----:B------:R0:W-:Y:S01]  /*64d0*/  STG.E.U16 desc[UR28][R18.64], R13 ;  /* 0x0000000d12007986 */ /* 0x0001e2000c10151c */
[----:B------:R-:W-:-:S02]  /*64e0*/  LEA.HI.X.SX32 R43, R43, R44, 0x1, P3 ;  /* 0x0000002c2b2b7211 */ /* 0x000fc400018f0eff */
[----:B---3--:R-:W-:Y:S01]  /*64f0*/  PRMT R17, R7, 0x7632, R17 ;  /* 0x0000763207117816 */ /* 0x008fe20000000011 */
[----:B------:R1:W-:Y:S01]  /*6500*/  STG.E.U16 desc[UR28][R20.64], R6 ;  /* 0x0000000614007986 */ /* 0x0003e2000c10151c */
[----:B------:R-:W-:Y:S02]  /*6510*/  PRMT R5, R10, 0x7632, R5 ;  /* 0x000076320a057816 */ /* 0x000fe40000000005 */
[----:B------:R-:W-:Y:S01]  /*6520*/  ISETP.GE.U32.AND P0, PT, R0, 0x40, PT ;  /* 0x000000400000780c */ /* 0x000fe20003f06070 */
[----:B------:R-:W-:Y:S01]  /*6530*/  STG.E.U16 desc[UR28][R22.64], R15 ;  /* 0x0000000f16007986 */ /* 0x000fe2000c10151c */
[----:B------:R-:W-:Y:S01]  /*6540*/  IMAD.HI R0, R2, 0x4, RZ ;  /* 0x0000000402007827 */ /* 0x000fe200078e02ff */
[----:B0-----:R-:W-:Y:S02]  /*6550*/  PRMT R19, R8, 0x7632, R19 ;  /* 0x0000763208137816 */ /* 0x001fe40000000013 */
[----:B------:R0:W-:Y:S01]  /*6560*/  STG.E.U16 desc[UR28][R24.64], R7 ;  /* 0x0000000718007986 */ /* 0x0001e2000c10151c */
[----:B-1----:R-:W-:-:S03]  /*6570*/  PRMT R21, R11, 0x7632, R21 ;  /* 0x000076320b157816 */ /* 0x002fc60000000015 */
[----:B------:R-:W-:Y:S04]  /*6580*/  STG.E.U16 desc[UR28][R26.64], R17 ;  /* 0x000000111a007986 */ /* 0x000fe8000c10151c */
[----:B------:R-:W-:Y:S04]  /*6590*/  STG.E.U16 desc[UR28][R28.64], R8 ;  /* 0x000000081c007986 */ /* 0x000fe8000c10151c */
[----:B------:R-:W-:Y:S01]  /*65a0*/  STG.E.U16 desc[UR28][R30.64], R19 ;  /* 0x000000131e007986 */ /* 0x000fe2000c10151c */
[----:B0-----:R-:W0:Y:S03]  /*65b0*/  LDC.64 R6, c[0x0][0x3a0] ;  /* 0x0000e800ff067b82 */ /* 0x001e260000000a00 */
[----:B------:R-:W-:Y:S04]  /*65c0*/  STG.E.U16 desc[UR28][R32.64], R9 ;  /* 0x0000000920007986 */ /* 0x000fe8000c10151c */
[----:B------:R-:W-:Y:S04]  /*65d0*/  STG.E.U16 desc[UR28][R34.64], R4 ;  /* 0x0000000422007986 */ /* 0x000fe8000c10151c */
[----:B------:R-:W-:Y:S04]  /*65e0*/  STG.E.U16 desc[UR28][R36.64], R10 ;  /* 0x0000000a24007986 */ /* 0x000fe8000c10151c */
[----:B------:R1:W-:Y:S04]  /*65f0*/  STG.E.U16 desc[UR28][R38.64], R5 ;  /* 0x0000000526007986 */ /* 0x0003e8000c10151c */
[----:B------:R-:W-:Y:S04]  /*6600*/  STG.E.U16 desc[UR28][R40.64], R11 ;  /* 0x0000000b28007986 */ /* 0x000fe8000c10151c */
[----:B------:R-:W-:Y:S01]  /*6610*/  STG.E.U16 desc[UR28][R42.64], R21 ;  /* 0x000000152a007986 */ /* 0x000fe2000c10151c */
[----:B------:R-:W-:Y:S01]  /*6620*/  BAR.SYNC.DEFER_BLOCKING 0x0 ;  /* 0x0000000000007b1d */ /* 0x000fe20000010000 */
[----:B-1----:R-:W-:-:S05]  /*6630*/  IMAD.SHL.U32 R5, R2, 0x4, RZ ;  /* 0x0000000402057824 */ /* 0x002fca00078e00ff */
[----:B0-----:R-:W-:Y:S01]  /*6640*/  IADD3 R2, P1, P2, R5, UR6, R6 ;  /* 0x0000000605027c10 */ /* 0x001fe2000fa3e006 */
[----:B------:R0:W-:Y:S01]  /*6650*/  STSM.16.M88 [R46], R3 ;  /* 0x000000032e007844 */ /* 0x0001e20000000000 */
[----:B------:R-:W-:Y:S02]  /*6660*/  BAR.SYNC.DEFER_BLOCKING 0x0 ;  /* 0x0000000000007b1d */ /* 0x000fe40000010000 */
[----:B0-----:R-:W-:-:S04]  /*6670*/  IADD3.X R3, PT, PT, R0, UR5, R7, P1, P2 ;  /* 0x0000000500037c10 */ /* 0x001fc80008fe4407 */
[----:B------:R-:W0:Y:S04]  /*6680*/  LDSM.16.M88 R45, [R45+UR13] ;  /* 0x0000000d2d2d783b */ /* 0x000e280008000000 */
[----:B0-----:R0:W-:Y:S01]  /*6690*/  @!P0 STG.E desc[UR28][R2.64], R45 ;  /* 0x0000002d02008986 */ /* 0x0011e2000c10191c */
[----:B------:R-:W-:Y:S06]  /*66a0*/  BAR.SYNC.DEFER_BLOCKING 0x0 ;  /* 0x0000000000007b1d */ /* 0x000fec0000010000 */
[----:B------:R-:W-:Y:S05]  /*66b0*/  BRA.U UP1, `(.L_x_20) ;  /* 0x0000000101a07547 */ /* 0x000fea000b800000 */
[----:B------:R-:W1:Y:S01]  /*66c0*/  S2UR UR5, SR_CgaCtaId ;  /* 0x00000000000579c3 */ /* 0x000e620000008800 */
[----:B------:R-:W-:Y:S01]  /*66d0*/  NOP ;  /* 0x0000000000007918 */ /* 0x000fe20000000000 */
[----:B------:R-:W-:Y:S01]  /*66e0*/  UMOV UR4, 0x50 ;  /* 0x0000005000047882 */ /* 0x000fe20000000000 */
[----:B------:R-:W-:Y:S02]  /*66f0*/  IMAD.U32 R0, RZ, RZ, UR15 ;  /* 0x0000000fff007e24 */ /* 0x000fe4000f8e00ff */
[----:B0-----:R-:W-:Y:S02]  /*6700*/  IMAD.MOV.U32 R3, RZ, RZ, 0x3 ;  /* 0x00000003ff037424 */ /* 0x001fe400078e00ff */
[----:B------:R-:W-:Y:S01]  /*6710*/  IMAD.MOV.U32 R7, RZ, RZ, 0x1 ;  /* 0x00000001ff077424 */ /* 0x000fe200078e00ff */
[----:B------:R-:W-:-:S04]  /*6720*/  LOP3.LUT R0, R0, 0xffff, RZ, 0xc0, !PT ;  /* 0x0000ffff00007812 */ /* 0x000fc800078ec0ff */
[----:B------:R-:W-:-:S05]  /*6730*/  SHF.R.U32.HI R0, RZ, 0x5, R0 ;  /* 0x00000005ff007819 */ /* 0x000fca0000011600 */
[----:B------:R-:W-:Y:S01]  /*6740*/  VIADD R2, R0, 0x10 ;  /* 0x0000001000027836 */ /* 0x000fe20000000000 */
[----:B------:R-:W-:Y:S01]  /*6750*/  SHF.L.U32 R0, R3, R0, RZ ;  /* 0x0000000003007219 */ /* 0x000fe200000006ff */
[----:B-1----:R-:W-:-:S03]  /*6760*/  ULEA UR6, UR5, UR4, 0x18 ;  /* 0x0000000405067291 */ /* 0x002fc6000f8ec0ff */
[----:B------:R-:W-:-:S04]  /*6770*/  SHF.L.U32 R3, R7, R2, RZ ;  /* 0x0000000207037219 */ /* 0x000fc800000006ff */
[----:B------:R-:W-:Y:S02]  /*6780*/  LOP3.LUT R0, R3, R0, RZ, 0xfc, !PT ;  /* 0x0000000003007212 */ /* 0x000fe400078efcff */
[----:B------:R-:W0:Y:S02]  /*6790*/  LDS R5, [UR6] ;  /* 0x00000006ff057984 */ /* 0x000e240008000800 */
[C---:B------:R-:W-:Y:S02]  /*67a0*/  LOP3.LUT R2, R0.reuse, 0xffff, RZ, 0xc0, !PT ;  /* 0x0000ffff00027812 */ /* 0x040fe400078ec0ff */
[----:B0-----:R-:W-:-:S04]  /*67b0*/  LOP3.LUT R3, R0, 0xffff, R5, 0x80, !PT ;  /* 0x0000ffff00037812 */ /* 0x001fc800078e8005 */
[----:B------:R-:W-:-:S13]  /*67c0*/  ISETP.NE.AND P0, PT, R3, R2, PT ;  /* 0x000000020300720c */ /* 0x000fda0003f05270 */
[----:B------:R-:W-:Y:S05]  /*67d0*/  @P0 BRA `(.L_x_21) ;  /* 0x0000000000500947 */ /* 0x000fea0003800000 */
[----:B------:R-:W-:Y:S02]  /*67e0*/  SHF.R.U32.HI R5, RZ, 0x10, R5 ;  /* 0x00000010ff057819 */ /* 0x000fe40000011605 */
[----:B------:R-:W-:-:S04]  /*67f0*/  SHF.R.U32.HI R2, RZ, 0x10, R0 ;  /* 0x00000010ff027819 */ /* 0x000fc80000011600 */
[----:B------:R-:W-:-:S04]  /*6800*/  LOP3.LUT R5, R5, R2, RZ, 0xc0, !PT ;  /* 0x0000000205057212 */ /* 0x000fc800078ec0ff */
[----:B------:R-:W-:-:S13]  /*6810*/  ISETP.NE.AND P0, PT, R5, R2, PT ;  /* 0x000000020500720c */ /* 0x000fda0003f05270 */
[----:B------:R-:W-:Y:S05]  /*6820*/  @P0 BRA `(.L_x_22) ;  /* 0x0000000000300947 */ /* 0x000fea0003800000 */
[----:B------:R-:W-:Y:S01]  /*6830*/  R2UR UR4, R0 ;  /* 0x00000000000472ca */ /* 0x000fe200000e0000 */
[----:B------:R-:W-:Y:S01]  /*6840*/  VOTEU.ANY UR5, UPT, PT ;  /* 0x0000000000057886 */ /* 0x000fe200038e0100 */
[----:B------:R-:W0:Y:S01]  /*6850*/  S2R R0, SR_LANEID ;  /* 0x0000000000007919 */ /* 0x000e220000000000 */
[----:B------:R-:W-:-:S10]  /*6860*/  UFLO.U32 UR5, UR5 ;  /* 0x00000005000572bd */ /* 0x000fd400080e0000 */
[----:B------:R-:W-:-:S06]  /*6870*/  ULOP3.LUT UR4, URZ, UR4, URZ, 0x33, !UPT ;  /* 0x00000004ff047292 */ /* 0x000fcc000f8e33ff */
[----:B------:R-:W-:-:S04]  /*6880*/  MOV R2, UR4 ;  /* 0x0000000400027c02 */ /* 0x000fc80008000f00 */
[----:B------:R-:W1:Y:S02]  /*6890*/  REDUX UR7, R2 ;  /* 0x00000000020773c4 */ /* 0x000e640000000000 */
[----:B------:R2:W-:Y:S01]  /*68a0*/  UTCATOMSWS.AND URZ, UR4 ;  /* 0x0000000400ff79e3 */ /* 0x0005e20008000000 */
[----:B0-----:R-:W-:Y:S01]  /*68b0*/  ISETP.EQ.U32.AND P0, PT, R0, UR5, PT ;  /* 0x0000000500007c0c */ /* 0x001fe2000bf02070 */
[----:B-1----:R-:W-:-:S12]  /*68c0*/  IMAD.U32 R0, RZ, RZ, UR7 ;  /* 0x00000007ff007e24 */ /* 0x002fd8000f8e00ff */
[----:B------:R2:W-:Y:S01]  /*68d0*/  @P0 ATOMS.AND RZ, [UR6], R0 ;  /* 0x00000000ffff098c */ /* 0x0005e2000a800006 */
[----:B------:R-:W-:Y:S05]  /*68e0*/  BRA `(.L_x_20) ;  /* 0x0000000000147947 */ /* 0x000fea0003800000 */
.L_x_22:
[----:B------:R-:W-:-:S07]  /*68f0*/  MOV R2, 0x6910 ;  /* 0x0000691000027802 */ /* 0x000fce0000000f00 */
[----:B------:R-:W-:Y:S05]  /*6900*/  CALL.REL.NOINC `($__internal_0_$__cuda_sm10x_tcgen05_guardrail_trap_col_being_dealloced_not_returned_by_alloc) ;  /* 0x0000000000447944 */ /* 0x000fea0003c00000 */
[----:B------:R-:W-:Y:S05]  /*6910*/  BRA `(.L_x_20) ;  /* 0x0000000000087947 */ /* 0x000fea0003800000 */
.L_x_21:
[----:B------:R-:W-:-:S07]  /*6920*/  MOV R2, 0x6940 ;  /* 0x0000694000027802 */ /* 0x000fce0000000f00 */
[----:B------:R-:W-:Y:S05]  /*6930*/  CALL.REL.NOINC `($__internal_2_$__cuda_sm10x_tcgen05_guardrail_trap_unallocated_columns_being_dealloced) ;  /* 0x0000000000507944 */ /* 0x000fea0003c00000 */
.L_x_20:
[----:B------:R-:W-:Y:S01]  /*6940*/  NOP ;  /* 0x0000000000007918 */ /* 0x000fe20000000000 */
[----:B--2---:R-:W-:Y:S05]  /*6950*/  EXIT ;  /* 0x000000000000794d */ /* 0x004fea0003800000 */
.L_x_8:
[----:B------:R-:W1:Y:S02]  /*6960*/  SYNCS.PHASECHK.TRANS64.TRYWAIT P4, [UR13+0x2000], RZ ;  /* 0x002000ffff0075a7 */ /* 0x000e64000808110d */
[----:B-1----:R-:W-:Y:S05]  /*6970*/  @!P4 BRA `(.L_x_8) ;  /* 0xfffffffc00f8c947 */ /* 0x002fea000383ffff */
[----:B------:R-:W-:Y:S05]  /*6980*/  BRA `(.L_x_7) ;  /* 0xffffffac00d87947 */ /* 0x000fea000383ffff */
.L_x_14:
[----:B------:R-:W1:Y:S02]  /*6990*/  SYNCS.PHASECHK.TRANS64.TRYWAIT P4, [UR13+0x4010], RZ ;  /* 0x004010ffff0075a7 */ /* 0x000e64000808110d */
[----:B-1----:R-:W-:Y:S05]  /*69a0*/  @!P4 BRA `(.L_x_14) ;  /* 0xfffffffc00f8c947 */ /* 0x002fea000383ffff */
[----:B------:R-:W-:Y:S05]  /*69b0*/  BRA `(.L_x_23) ;  /* 0xffffffd000707947 */ /* 0x000fea000383ffff */
.L_x_15:
[----:B------:R-:W0:Y:S02]  /*69c0*/  SYNCS.PHASECHK.TRANS64.TRYWAIT P0, [UR17], R6 ;  /* 0x00000006ff0075a7 */ /* 0x000e240008001111 */
[----:B0-----:R-:W-:Y:S05]  /*69d0*/  @!P0 BRA `(.L_x_15) ;  /* 0xfffffffc00f88947 */ /* 0x001fea000383ffff */
[----:B------:R-:W-:Y:S05]  /*69e0*/  BRA `(.L_x_24) ;  /* 0xffffffe400887947 */ /* 0x000fea000383ffff */
.L_x_19:
[----:B------:R-:W0:Y:S02]  /*69f0*/  SYNCS.PHASECHK.TRANS64.TRYWAIT P0, [UR17], R4 ;  /* 0x00000004ff0075a7 */ /* 0x000e240008001111 */
[----:B0-----:R-:W-:Y:S05]  /*6a00*/  @!P0 BRA `(.L_x_19) ;  /* 0xfffffffc00f88947 */ /* 0x001fea000383ffff */
[----:B------:R-:W-:Y:S05]  /*6a10*/  BRA `(.L_x_18) ;  /* 0xffffffec00d47947 */ /* 0x000fea000383ffff */
        .weak           $__internal_0_$__cuda_sm10x_tcgen05_guardrail_trap_col_being_dealloced_not_returned_by_alloc
        .type           $__internal_0_$__cuda_sm10x_tcgen05_guardrail_trap_col_being_dealloced_not_returned_by_alloc,@function
        .size           $__internal_0_$__cuda_sm10x_tcgen05_guardrail_trap_col_being_dealloced_not_returned_by_alloc,($__internal_1_$__cuda_sm10x_tcgen05_guardrail_trap_phase_invalid_during_alloc - $__internal_0_$__cuda_sm10x_tcgen05_guardrail_trap_col_being_dealloced_not_returned_by_alloc)
$__internal_0_$__cuda_sm10x_tcgen05_guardrail_trap_col_being_dealloced_not_returned_by_alloc:
[----:B------:R-:W-:Y:S05]  /*6a20*/  BPT.TRAP 0x1 ;  /* 0x000000040000795c */ /* 0x000fea0000300000 */
[----:B------:R-:W-:-:S04]  /*6a30*/  IMAD.MOV.U32 R3, RZ, RZ, 0x0 ;  /* 0x00000000ff037424 */ /* 0x000fc800078e00ff */
[----:B------:R-:W-:Y:S05]  /*6a40*/  RET.REL.NODEC R2 `(attn_fwd) ;  /* 0xffffff94026c7950 */ /* 0x000fea0003c3ffff */
        .weak           $__internal_1_$__cuda_sm10x_tcgen05_guardrail_trap_phase_invalid_during_alloc
        .type           $__internal_1_$__cuda_sm10x_tcgen05_guardrail_trap_phase_invalid_during_alloc,@function
        .size           $__internal_1_$__cuda_sm10x_tcgen05_guardrail_trap_phase_invalid_during_alloc,($__internal_2_$__cuda_sm10x_tcgen05_guardrail_trap_unallocated_columns_being_dealloced - $__internal_1_$__cuda_sm10x_tcgen05_guardrail_trap_phase_invalid_during_alloc)
$__internal_1_$__cuda_sm10x_tcgen05_guardrail_trap_phase_invalid_during_alloc:
[----:B------:R-:W-:Y:S05]  /*6a50*/  BPT.TRAP 0x1 ;  /* 0x000000040000795c */ /* 0x000fea0000300000 */
[----:B------:R-:W-:-:S04]  /*6a60*/  IMAD.MOV.U32 R3, RZ, RZ, 0x0 ;  /* 0x00000000ff037424 */ /* 0x000fc800078e00ff */
[----:B------:R-:W-:Y:S05]  /*6a70*/  RET.REL.NODEC R2 `(attn_fwd) ;  /* 0xffffff9402607950 */ /* 0x000fea0003c3ffff */
        .weak           $__internal_2_$__cuda_sm10x_tcgen05_guardrail_trap_unallocated_columns_being_dealloced
        .type           $__internal_2_$__cuda_sm10x_tcgen05_guardrail_trap_unallocated_columns_being_dealloced,@function
        .size           $__internal_2_$__cuda_sm10x_tcgen05_guardrail_trap_unallocated_columns_being_dealloced,(.L_x_28 - $__internal_2_$__cuda_sm10x_tcgen05_guardrail_trap_unallocated_columns_being_dealloced)
$__internal_2_$__cuda_sm10x_tcgen05_guardrail_trap_unallocated_columns_being_dealloced:
[----:B------:R-:W-:Y:S05]  /*6a80*/  BPT.TRAP 0x1 ;  /* 0x000000040000795c */ /* 0x000fea0000300000 */
[----:B------:R-:W-:-:S04]  /*6a90*/  IMAD.MOV.U32 R3, RZ, RZ, 0x0 ;  /* 0x00000000ff037424 */ /* 0x000fc800078e00ff */
[----:B------:R-:W-:Y:S05]  /*6aa0*/  RET.REL.NODEC R2 `(attn_fwd) ;  /* 0xffffff9402547950 */ /* 0x000fea0003c3ffff */
.L_x_25:
[----:B------:R-:W-:-:S00]  /*6ab0*/  BRA `(.L_x_25) ;  /* 0xfffffffc00fc7947 */ /* 0x000fc0000383ffff */
[----:B------:R-:W-:-:S00]  /*6ac0*/  NOP ;  /* 0x0000000000007918 */ /* 0x000fc00000000000 */
        /* <DEDUP_REMOVED lines=11> */
.L_x_28:


//--------------------- .nv.global.init           --------------------------
	.section	.nv.global.init,"aw",@progbits
.nv.global.init:
	.type		_$_str,@object
	.size		_$_str,(.L_3 - _$_str)
_$_str:
        /*0000*/ 	.byte	0x5f, 0x5f, 0x43, 0x55, 0x44, 0x41, 0x5f, 0x46, 0x54, 0x5a, 0x00
.L_3:


//--------------------- .nv.shared.attn_fwd       --------------------------
	.section	.nv.shared.attn_fwd,"aw",@nobits
	.sectionflags	@""
	.align	16
	.zero		1024


//--------------------- .nv.shared.reserved.0     --------------------------
	.section	.nv.shared.reserved.0,"aw",@nobits
	.align	8
	.weak		__nv_reservedSMEM_offset_0_alias
	.size		__nv_reservedSMEM_offset_0_alias, 0, 64
	.other		__nv_reservedSMEM_offset_0_alias,@"STO_CUDA_RESERVED_SHARED STV_DEFAULT"
__nv_reservedSMEM_offset_0_alias:
	.zero		0
.nv.shared.reserved.0:
	.zero		64
	.weak		__nv_reservedSMEM_allocation_phase
	.type		__nv_reservedSMEM_allocation_phase,@object
	.size		__nv_reservedSMEM_allocation_phase,(.L_0 - __nv_reservedSMEM_allocation_phase)
__nv_reservedSMEM_allocation_phase:
	.zero		1
.L_0:
	.zero		7
	.weak		__nv_reservedSMEM_devtool_atexit_pc
	.type		__nv_reservedSMEM_devtool_atexit_pc,@object
	.size		__nv_reservedSMEM_devtool_atexit_pc,(__nv_reservedSMEM_allocation_mask - __nv_reservedSMEM_devtool_atexit_pc)
__nv_reservedSMEM_devtool_atexit_pc:
	.zero		8
	.weak		__nv_reservedSMEM_allocation_mask
	.type		__nv_reservedSMEM_allocation_mask,@object
	.size		__nv_reservedSMEM_allocation_mask,(.L_2 - __nv_reservedSMEM_allocation_mask)
__nv_reservedSMEM_allocation_mask:
	.zero		4
.L_2:


//--------------------- .nv.constant0.attn_fwd    --------------------------
	.section	.nv.constant0.attn_fwd,"a",@progbits
	.sectionflags	@""
	.align	4
.nv.constant0.attn_fwd:
	.zero		1032


//--------------------- SYMBOLS --------------------------

	.type		.nv.reservedSmem.offset0,@object
	.size		.nv.reservedSmem.offset0,0x4
	.type		.nv.reservedSmem.cap,@object
	.size		.nv.reservedSmem.cap,0x4
